	.headerflags	@"EF_CUDA_TEXMODE_UNIFIED EF_CUDA_64BIT_ADDRESS EF_CUDA_ACCELERATORS EF_CUDA_SM90 EF_CUDA_VIRTUAL_SM(EF_CUDA_SM90)"
	.elftype	@"ET_EXEC"


//--------------------- .nv.info                  --------------------------
	.section	.nv.info,"",@"SHT_CUDA_INFO"
	.align	4


	//----- nvinfo : EIATTR_REGCOUNT
	.align		4
        /*0000*/ 	.byte	0x04, 0x2f
        /*0002*/ 	.short	(.L_1 - .L_0)
	.align		4
.L_0:
        /*0004*/ 	.word	index@(triton_mm)
        /*0008*/ 	.word	0x0000003c


	//----- nvinfo : EIATTR_MIN_STACK_SIZE
	.align		4
.L_1:
        /*000c*/ 	.byte	0x04, 0x12
        /*000e*/ 	.short	(.L_3 - .L_2)
	.align		4
.L_2:
        /*0010*/ 	.word	index@(triton_mm)
        /*0014*/ 	.word	0x00000000


	//----- nvinfo : EIATTR_FRAME_SIZE
	.align		4
.L_3:
        /*0018*/ 	.byte	0x04, 0x11
        /*001a*/ 	.short	(.L_5 - .L_4)
	.align		4
.L_4:
        /*001c*/ 	.word	index@(triton_mm)
        /*0020*/ 	.word	0x00000000


	//----- nvinfo : EIATTR_MIN_STACK_SIZE
	.align		4
.L_5:
        /*0024*/ 	.byte	0x04, 0x12
        /*0026*/ 	.short	(.L_7 - .L_6)
	.align		4
.L_6:
        /*0028*/ 	.word	index@(triton_mm)
        /*002c*/ 	.word	0x00000000
.L_7:


//--------------------- .nv.info.triton_mm        --------------------------
	.section	.nv.info.triton_mm,"",@"SHT_CUDA_INFO"
	.sectionflags	@""
	.align	4


	//----- nvinfo : EIATTR_CUDA_API_VERSION
	.align		4
        /*0000*/ 	.byte	0x04, 0x37
        /*0002*/ 	.short	(.L_9 - .L_8)
.L_8:
        /*0004*/ 	.word	0x0000007c


	//----- nvinfo : EIATTR_KPARAM_INFO
	.align		4
.L_9:
        /*0008*/ 	.byte	0x04, 0x17
        /*000a*/ 	.short	(.L_11 - .L_10)
.L_10:
        /*000c*/ 	.word	0x00000000
        /*0010*/ 	.short	0x0003
        /*0012*/ 	.short	0x0018
        /*0014*/ 	.byte	0x00, 0xf0, 0x21, 0x00


	//----- nvinfo : EIATTR_KPARAM_INFO
	.align		4
.L_11:
        /*0018*/ 	.byte	0x04, 0x17
        /*001a*/ 	.short	(.L_13 - .L_12)
.L_12:
        /*001c*/ 	.word	0x00000000
        /*0020*/ 	.short	0x0002
        /*0022*/ 	.short	0x0010
        /*0024*/ 	.byte	0x00, 0xf0, 0x21, 0x00


	//----- nvinfo : EIATTR_KPARAM_INFO
	.align		4
.L_13:
        /*0028*/ 	.byte	0x04, 0x17
        /*002a*/ 	.short	(.L_15 - .L_14)
.L_14:
        /*002c*/ 	.word	0x00000000
        /*0030*/ 	.short	0x0001
        /*0032*/ 	.short	0x0008
        /*0034*/ 	.byte	0x00, 0xf0, 0x21, 0x00


	//----- nvinfo : EIATTR_KPARAM_INFO
	.align		4
.L_15:
        /*0038*/ 	.byte	0x04, 0x17
        /*003a*/ 	.short	(.L_17 - .L_16)
.L_16:
        /*003c*/ 	.word	0x00000000
        /*0040*/ 	.short	0x0000
        /*0042*/ 	.short	0x0000
        /*0044*/ 	.byte	0x00, 0xf0, 0x21, 0x00


	//----- nvinfo : EIATTR_SPARSE_MMA_MASK
	.align		4
.L_17:
        /*0048*/ 	.byte	0x03, 0x50
        /*004a*/ 	.short	0x0000


	//----- nvinfo : EIATTR_MAXREG_COUNT
	.align		4
        /*004c*/ 	.byte	0x03, 0x1b
        /*004e*/ 	.short	0x00ff


	//----- nvinfo : EIATTR_COOP_GROUP_MASK_REGIDS
	.align		4
        /*0050*/ 	.byte	0x04, 0x29
        /*0052*/ 	.short	(.L_19 - .L_18)


	//   ....[0]....
.L_18:
        /*0054*/ 	.word	0xffffffff


	//----- nvinfo : EIATTR_COOP_GROUP_INSTR_OFFSETS
	.align		4
.L_19:
        /*0058*/ 	.byte	0x04, 0x28
        /*005a*/ 	.short	(.L_21 - .L_20)


	//   ....[0]....
.L_20:
        /*005c*/ 	.word	0x000008e0


	//----- nvinfo : EIATTR_EXIT_INSTR_OFFSETS
	.align		4
.L_21:
        /*0060*/ 	.byte	0x04, 0x1c
        /*0062*/ 	.short	(.L_23 - .L_22)


	//   ....[0]....
.L_22:
        /*0064*/ 	.word	0x00001fe0


	//   ....[1]....
        /*0068*/ 	.word	0x00002000


	//----- nvinfo : EIATTR_MAX_THREADS
	.align		4
.L_23:
        /*006c*/ 	.byte	0x04, 0x05
        /*006e*/ 	.short	(.L_25 - .L_24)
.L_24:
        /*0070*/ 	.word	0x00000080
        /*0074*/ 	.word	0x00000001
        /*0078*/ 	.word	0x00000001


	//----- nvinfo : EIATTR_CBANK_PARAM_SIZE
	.align		4
.L_25:
        /*007c*/ 	.byte	0x03, 0x19
        /*007e*/ 	.short	0x0020


	//----- nvinfo : EIATTR_PARAM_CBANK
	.align		4
        /*0080*/ 	.byte	0x04, 0x0a
        /*0082*/ 	.short	(.L_27 - .L_26)
	.align		4
.L_26:
        /*0084*/ 	.word	index@(.nv.constant0.triton_mm)
        /*0088*/ 	.short	0x0210
        /*008a*/ 	.short	0x0020


	//----- nvinfo : EIATTR_SW_WAR
	.align		4
.L_27:
        /*008c*/ 	.byte	0x04, 0x36
        /*008e*/ 	.short	(.L_29 - .L_28)
.L_28:
        /*0090*/ 	.word	0x00000008
.L_29:


//--------------------- .nv.callgraph             --------------------------
	.section	.nv.callgraph,"",@"SHT_CUDA_CALLGRAPH"
	.align	4
	.sectionentsize	8
	.align		4
        /*0000*/ 	.word	0x00000000
	.align		4
        /*0004*/ 	.word	0xffffffff
	.align		4
        /*0008*/ 	.word	0x00000000
	.align		4
        /*000c*/ 	.word	0xfffffffe
	.align		4
        /*0010*/ 	.word	0x00000000
	.align		4
        /*0014*/ 	.word	0xfffffffd
	.align		4
        /*0018*/ 	.word	0x00000000
	.align		4
        /*001c*/ 	.word	0xfffffffc


//--------------------- .text.triton_mm           --------------------------
	.section	.text.triton_mm,"ax",@progbits
	.sectionflags	@"SHF_BARRIERS=1"
	.align	128
        .global         triton_mm
        .type           triton_mm,@function
        .size           triton_mm,(.L_x_2 - triton_mm)
        .other          triton_mm,@"STO_CUDA_ENTRY STV_DEFAULT"
triton_mm:
.text.triton_mm:
[----:B------:R-:W1:Y:S02]  /*0000*/  LDC R1, c[0x0][0x28] ;  /* 0x00000a00ff017b82 */ /* 0x000e640000000800 */
[----:B------:R-:W2:Y:S01]  /*0010*/  S2R R9, SR_CTAID.X ;  /* 0x0000000000097919 */ /* 0x000ea20000002500 */
[----:B------:R-:W-:Y:S01]  /*0020*/  IMAD.MOV.U32 R3, RZ, RZ, 0x40 ;  /* 0x00000040ff037424 */ /* 0x000fe200078e00ff */
[----:B------:R-:W3:Y:S01]  /*0030*/  S2UR UR4, SR_CgaCtaId ;  /* 0x00000000000479c3 */ /* 0x000ee20000008800 */
[----:B------:R-:W-:Y:S01]  /*0040*/  UMOV UR6, 0x400 ;  /* 0x0000040000067882 */ /* 0x000fe20000000000 */
[----:B------:R-:W4:Y:S01]  /*0050*/  S2R R21, SR_TID.X ;  /* 0x0000000000157919 */ /* 0x000f220000002100 */
[----:B------:R-:W-:Y:S01]  /*0060*/  ULDC.64 UR18, c[0x0][0x208] ;  /* 0x0000820000127ab9 */ /* 0x000fe20000000a00 */
[----:B------:R-:W-:Y:S02]  /*0070*/  CS2R R24, SRZ ;  /* 0x0000000000187805 */ /* 0x000fe4000001ff00 */
[----:B------:R-:W-:Y:S02]  /*0080*/  CS2R R26, SRZ ;  /* 0x00000000001a7805 */ /* 0x000fe4000001ff00 */
[----:B------:R-:W-:-:S02]  /*0090*/  CS2R R28, SRZ ;  /* 0x00000000001c7805 */ /* 0x000fc4000001ff00 */
[----:B------:R-:W-:Y:S02]  /*00a0*/  CS2R R34, SRZ ;  /* 0x0000000000227805 */ /* 0x000fe4000001ff00 */
[----:B------:R-:W-:Y:S02]  /*00b0*/  CS2R R36, SRZ ;  /* 0x0000000000247805 */ /* 0x000fe4000001ff00 */
[----:B------:R-:W-:Y:S02]  /*00c0*/  CS2R R38, SRZ ;  /* 0x0000000000267805 */ /* 0x000fe4000001ff00 */
[----:B------:R-:W-:Y:S02]  /*00d0*/  CS2R R40, SRZ ;  /* 0x0000000000287805 */ /* 0x000fe4000001ff00 */
[----:B------:R-:W-:Y:S02]  /*00e0*/  CS2R R42, SRZ ;  /* 0x00000000002a7805 */ /* 0x000fe4000001ff00 */
[----:B------:R-:W-:-:S02]  /*00f0*/  CS2R R44, SRZ ;  /* 0x00000000002c7805 */ /* 0x000fc4000001ff00 */
[----:B------:R-:W-:Y:S02]  /*0100*/  CS2R R46, SRZ ;  /* 0x00000000002e7805 */ /* 0x000fe4000001ff00 */
[----:B------:R-:W-:Y:S02]  /*0110*/  CS2R R48, SRZ ;  /* 0x0000000000307805 */ /* 0x000fe4000001ff00 */
[----:B------:R-:W-:Y:S02]  /*0120*/  CS2R R50, SRZ ;  /* 0x0000000000327805 */ /* 0x000fe4000001ff00 */
[----:B------:R-:W-:Y:S02]  /*0130*/  CS2R R52, SRZ ;  /* 0x0000000000347805 */ /* 0x000fe4000001ff00 */
[----:B------:R-:W-:Y:S01]  /*0140*/  CS2R R54, SRZ ;  /* 0x0000000000367805 */ /* 0x000fe2000001ff00 */
[----:B------:R-:W-:Y:S01]  /*0150*/  UMOV UR16, 0x1 ;  /* 0x0000000100107882 */ /* 0x000fe20000000000 */
[----:B------:R-:W-:Y:S01]  /*0160*/  UMOV UR20, 0xffffffff ;  /* 0xffffffff00147882 */ /* 0x000fe20000000000 */
[----:B---3--:R-:W-:Y:S01]  /*0170*/  UPRMT UR6, UR4, 0x654, UR6 ;  /* 0x0000065404067896 */ /* 0x008fe20008000006 */
[----:B--2---:R-:W-:-:S02]  /*0180*/  SHF.R.S32.HI R0, RZ, 0x1f, R9 ;  /* 0x0000001fff007819 */ /* 0x004fc40000011409 */
[-C--:B------:R-:W-:Y:S02]  /*0190*/  IABS R8, R9.reuse ;  /* 0x0000000900087213 */ /* 0x080fe40000000000 */
[----:B------:R-:W-:Y:S02]  /*01a0*/  LEA.HI R0, R0, R9, RZ, 0x3 ;  /* 0x0000000900007211 */ /* 0x000fe400078f18ff */
[----:B----4-:R-:W-:Y:S02]  /*01b0*/  SHF.R.U32.HI R20, RZ, 0x5, R21 ;  /* 0x00000005ff147819 */ /* 0x010fe40000011615 */
[----:B------:R-:W-:Y:S02]  /*01c0*/  LOP3.LUT R0, R0, 0xfffffff8, RZ, 0xc0, !PT ;  /* 0xfffffff800007812 */ /* 0x000fe400078ec0ff */
[----:B------:R-:W-:-:S03]  /*01d0*/  LOP3.LUT R56, R20, 0x7fffffc, RZ, 0xc0, !PT ;  /* 0x07fffffc14387812 */ /* 0x000fc600078ec0ff */
[--C-:B------:R-:W-:Y:S02]  /*01e0*/  IMAD.MOV R4, RZ, RZ, -R0.reuse ;  /* 0x000000ffff047224 */ /* 0x100fe400078e0a00 */
[----:B------:R-:W-:-:S03]  /*01f0*/  IMAD.IADD R7, R9, 0x1, -R0 ;  /* 0x0000000109077824 */ /* 0x000fc600078e0a00 */
[----:B------:R-:W-:-:S04]  /*0200*/  VIADDMNMX R4, R4, R3, 0x8, PT ;  /* 0x0000000804047446 */ /* 0x000fc80003800103 */
[-C--:B------:R-:W-:Y:S02]  /*0210*/  IABS R11, R4.reuse ;  /* 0x00000004000b7213 */ /* 0x080fe40000000000 */
[----:B------:R-:W-:Y:S02]  /*0220*/  IABS R10, R4 ;  /* 0x00000004000a7213 */ /* 0x000fe40000000000 */
[----:B------:R-:W2:Y:S08]  /*0230*/  I2F.RP R5, R11 ;  /* 0x0000000b00057306 */ /* 0x000eb00000209400 */
[----:B--2---:R-:W2:Y:S02]  /*0240*/  MUFU.RCP R5, R5 ;  /* 0x0000000500057308 */ /* 0x004ea40000001000 */
[----:B--2---:R-:W-:-:S06]  /*0250*/  VIADD R2, R5, 0xffffffe ;  /* 0x0ffffffe05027836 */ /* 0x004fcc0000000000 */
[----:B------:R2:W3:Y:S02]  /*0260*/  F2I.FTZ.U32.TRUNC.NTZ R3, R2 ;  /* 0x0000000200037305 */ /* 0x0004e4000021f000 */
[----:B--2---:R-:W-:Y:S02]  /*0270*/  IMAD.MOV.U32 R2, RZ, RZ, RZ ;  /* 0x000000ffff027224 */ /* 0x004fe400078e00ff */
[----:B---3--:R-:W-:-:S04]  /*0280*/  IMAD.MOV R6, RZ, RZ, -R3 ;  /* 0x000000ffff067224 */ /* 0x008fc800078e0a03 */
[----:B------:R-:W-:Y:S02]  /*0290*/  IMAD R13, R6, R11, RZ ;  /* 0x0000000b060d7224 */ /* 0x000fe400078e02ff */
[----:B------:R-:W-:Y:S01]  /*02a0*/  IMAD.MOV.U32 R6, RZ, RZ, R8 ;  /* 0x000000ffff067224 */ /* 0x000fe200078e0008 */
[----:B------:R-:W-:Y:S01]  /*02b0*/  IABS R8, R7 ;  /* 0x0000000700087213 */ /* 0x000fe20000000000 */
[----:B------:R-:W-:Y:S01]  /*02c0*/  IMAD.HI.U32 R3, R3, R13, R2 ;  /* 0x0000000d03037227 */ /* 0x000fe200078e0002 */
[----:B------:R-:W-:-:S03]  /*02d0*/  LOP3.LUT R7, R7, R4, RZ, 0x3c, !PT ;  /* 0x0000000407077212 */ /* 0x000fc600078e3cff */
[----:B------:R-:W-:Y:S01]  /*02e0*/  IMAD.MOV R13, RZ, RZ, -R10 ;  /* 0x000000ffff0d7224 */ /* 0x000fe200078e0a0a */
[----:B------:R-:W-:Y:S01]  /*02f0*/  ISETP.GE.AND P2, PT, R7, RZ, PT ;  /* 0x000000ff0700720c */ /* 0x000fe20003f46270 */
[----:B------:R-:W-:-:S04]  /*0300*/  IMAD.HI.U32 R2, R3, R6, RZ ;  /* 0x0000000603027227 */ /* 0x000fc800078e00ff */
[----:B------:R-:W-:-:S04]  /*0310*/  IMAD.HI.U32 R5, R3, R8, RZ ;  /* 0x0000000803057227 */ /* 0x000fc800078e00ff */
[-C--:B------:R-:W-:Y:S02]  /*0320*/  IMAD R2, R2, R13.reuse, R6 ;  /* 0x0000000d02027224 */ /* 0x080fe400078e0206 */
[----:B------:R-:W-:Y:S01]  /*0330*/  IMAD R3, R5, R13, R8 ;  /* 0x0000000d05037224 */ /* 0x000fe200078e0208 */
[----:B------:R-:W-:Y:S01]  /*0340*/  SHF.R.U32.HI R8, RZ, 0x2, R21 ;  /* 0x00000002ff087819 */ /* 0x000fe20000011615 */
[----:B------:R-:W2:Y:S01]  /*0350*/  LDC.64 R6, c[0x0][0x218] ;  /* 0x00008600ff067b82 */ /* 0x000ea20000000a00 */
[C---:B------:R-:W-:Y:S02]  /*0360*/  ISETP.GT.U32.AND P1, PT, R11.reuse, R2, PT ;  /* 0x000000020b00720c */ /* 0x040fe40003f24070 */
[----:B------:R-:W-:Y:S02]  /*0370*/  ISETP.GT.U32.AND P0, PT, R11, R3, PT ;  /* 0x000000030b00720c */ /* 0x000fe40003f04070 */
[----:B------:R-:W-:-:S09]  /*0380*/  SGXT.U32 R8, R8, 0x5 ;  /* 0x000000050808781a */ /* 0x000fd20000000000 */
[--C-:B------:R-:W-:Y:S01]  /*0390*/  @!P1 IMAD.IADD R2, R2, 0x1, -R11.reuse ;  /* 0x0000000102029824 */ /* 0x100fe200078e0a0b */
[----:B------:R-:W-:Y:S01]  /*03a0*/  ISETP.GE.AND P1, PT, R9, RZ, PT ;  /* 0x000000ff0900720c */ /* 0x000fe20003f26270 */
[----:B------:R-:W-:Y:S02]  /*03b0*/  @!P0 IMAD.IADD R3, R3, 0x1, -R11 ;  /* 0x0000000103038824 */ /* 0x000fe400078e0a0b */
[----:B------:R-:W-:Y:S01]  /*03c0*/  @!P0 VIADD R5, R5, 0x1 ;  /* 0x0000000105058836 */ /* 0x000fe20000000000 */
[----:B------:R-:W-:Y:S02]  /*03d0*/  ISETP.GT.U32.AND P4, PT, R11, R2, PT ;  /* 0x000000020b00720c */ /* 0x000fe40003f84070 */
[----:B------:R-:W-:Y:S02]  /*03e0*/  ISETP.GE.U32.AND P3, PT, R3, R11, PT ;  /* 0x0000000b0300720c */ /* 0x000fe40003f66070 */
[----:B------:R-:W-:Y:S02]  /*03f0*/  ISETP.NE.AND P0, PT, R4, RZ, PT ;  /* 0x000000ff0400720c */ /* 0x000fe40003f05270 */
[----:B------:R-:W-:-:S07]  /*0400*/  LOP3.LUT R3, RZ, R4, RZ, 0x33, !PT ;  /* 0x00000004ff037212 */ /* 0x000fce00078e33ff */
[----:B------:R-:W-:Y:S02]  /*0410*/  @!P4 IMAD.IADD R2, R2, 0x1, -R11 ;  /* 0x000000010202c824 */ /* 0x000fe400078e0a0b */
[----:B------:R-:W-:Y:S02]  /*0420*/  @P3 VIADD R5, R5, 0x1 ;  /* 0x0000000105053836 */ /* 0x000fe40000000000 */
[----:B------:R-:W-:Y:S02]  /*0430*/  @!P1 IMAD.MOV R2, RZ, RZ, -R2 ;  /* 0x000000ffff029224 */ /* 0x000fe400078e0a02 */
[----:B------:R-:W-:-:S03]  /*0440*/  IMAD.MOV.U32 R4, RZ, RZ, R5 ;  /* 0x000000ffff047224 */ /* 0x000fc600078e0005 */
[----:B------:R-:W-:Y:S01]  /*0450*/  SEL R5, R3, R2, !P0 ;  /* 0x0000000203057207 */ /* 0x000fe20004000000 */
[----:B------:R-:W-:Y:S02]  /*0460*/  @!P2 IMAD.MOV R4, RZ, RZ, -R4 ;  /* 0x000000ffff04a224 */ /* 0x000fe400078e0a04 */
[----:B------:R-:W-:Y:S02]  /*0470*/  IMAD.SHL.U32 R2, R21, 0x8, RZ ;  /* 0x0000000815027824 */ /* 0x000fe400078e00ff */
[----:B------:R-:W-:Y:S01]  /*0480*/  IMAD.IADD R10, R0, 0x1, R5 ;  /* 0x00000001000a7824 */ /* 0x000fe200078e0205 */
[----:B------:R-:W-:Y:S02]  /*0490*/  SEL R3, R3, R4, !P0 ;  /* 0x0000000403037207 */ /* 0x000fe40004000000 */
[----:B------:R-:W3:Y:S01]  /*04a0*/  LDC.64 R4, c[0x0][0x220] ;  /* 0x00008800ff047b82 */ /* 0x000ee20000000a00 */
[----:B------:R-:W-:Y:S02]  /*04b0*/  LOP3.LUT R11, R2, 0x18, R21, 0x48, !PT ;  /* 0x00000018020b7812 */ /* 0x000fe400078e4815 */
[----:B------:R-:W-:Y:S01]  /*04c0*/  SHF.R.S32.HI R15, RZ, 0x19, R10 ;  /* 0x00000019ff0f7819 */ /* 0x000fe2000001140a */
[----:B------:R-:W-:Y:S01]  /*04d0*/  IMAD.SHL.U32 R10, R10, 0x40, RZ ;  /* 0x000000400a0a7824 */ /* 0x000fe200078e00ff */
[----:B------:R-:W-:Y:S01]  /*04e0*/  SHF.R.S32.HI R17, RZ, 0x19, R3 ;  /* 0x00000019ff117819 */ /* 0x000fe20000011403 */
[----:B------:R-:W-:Y:S01]  /*04f0*/  IMAD.SHL.U32 R3, R3, 0x40, RZ ;  /* 0x0000004003037824 */ /* 0x000fe200078e00ff */
[----:B------:R-:W-:-:S02]  /*0500*/  SGXT R15, R15, 0x1 ;  /* 0x000000010f0f781a */ /* 0x000fc40000000200 */
[-C--:B------:R-:W-:Y:S02]  /*0510*/  LOP3.LUT R9, R10, R8.reuse, RZ, 0xfc, !PT ;  /* 0x000000080a097212 */ /* 0x080fe400078efcff */
[----:B------:R-:W-:Y:S02]  /*0520*/  LOP3.LUT R12, R10, 0x20, R8, 0xfe, !PT ;  /* 0x000000200a0c7812 */ /* 0x000fe400078efe08 */
[----:B------:R-:W-:Y:S02]  /*0530*/  SGXT R17, R17, 0x1 ;  /* 0x000000011111781a */ /* 0x000fe40000000200 */
[----:B------:R-:W-:Y:S02]  /*0540*/  LOP3.LUT R13, R3, R8, RZ, 0xfc, !PT ;  /* 0x00000008030d7212 */ /* 0x000fe400078efcff */
[----:B------:R-:W-:Y:S02]  /*0550*/  LOP3.LUT R14, R3, 0x20, R8, 0xfe, !PT ;  /* 0x00000020030e7812 */ /* 0x000fe400078efe08 */
[----:B------:R-:W-:-:S02]  /*0560*/  LEA.HI R16, R15, R9, RZ, 0xc ;  /* 0x000000090f107211 */ /* 0x000fc400078f60ff */
[----:B------:R-:W-:Y:S02]  /*0570*/  LOP3.LUT R0, R8, 0x20, RZ, 0xfc, !PT ;  /* 0x0000002008007812 */ /* 0x000fe400078efcff */
[----:B------:R-:W-:Y:S02]  /*0580*/  LEA.HI R15, R15, R12, RZ, 0xc ;  /* 0x0000000c0f0f7211 */ /* 0x000fe400078f60ff */
[C---:B------:R-:W-:Y:S01]  /*0590*/  LEA.HI R18, R17.reuse, R13, RZ, 0x6 ;  /* 0x0000000d11127211 */ /* 0x040fe200078f30ff */
[--C-:B------:R-:W-:Y:S01]  /*05a0*/  IMAD R0, R0, 0x20, R11.reuse ;  /* 0x0000002000007824 */ /* 0x100fe200078e020b */
[----:B------:R-:W-:Y:S01]  /*05b0*/  LEA.HI R17, R17, R14, RZ, 0x6 ;  /* 0x0000000e11117211 */ /* 0x000fe200078f30ff */
[----:B------:R-:W-:Y:S01]  /*05c0*/  IMAD R11, R8, 0x20, R11 ;  /* 0x00000020080b7824 */ /* 0x000fe200078e020b */
[----:B------:R-:W-:Y:S02]  /*05d0*/  LOP3.LUT R16, R16, 0x3ff000, RZ, 0xc0, !PT ;  /* 0x003ff00010107812 */ /* 0x000fe400078ec0ff */
[----:B------:R-:W-:-:S02]  /*05e0*/  LOP3.LUT R15, R15, 0x3ff000, RZ, 0xc0, !PT ;  /* 0x003ff0000f0f7812 */ /* 0x000fc400078ec0ff */
[----:B------:R-:W-:Y:S01]  /*05f0*/  LOP3.LUT R18, R18, 0x3fffc0, RZ, 0xc0, !PT ;  /* 0x003fffc012127812 */ /* 0x000fe200078ec0ff */
[----:B------:R-:W-:Y:S01]  /*0600*/  IMAD.IADD R9, R9, 0x1, -R16 ;  /* 0x0000000109097824 */ /* 0x000fe200078e0a10 */
[----:B------:R-:W-:Y:S01]  /*0610*/  LOP3.LUT R17, R17, 0x3fffc0, RZ, 0xc0, !PT ;  /* 0x003fffc011117812 */ /* 0x000fe200078ec0ff */
[----:B------:R-:W-:Y:S01]  /*0620*/  IMAD.IADD R15, R12, 0x1, -R15 ;  /* 0x000000010c0f7824 */ /* 0x000fe200078e0a0f */
[----:B------:R-:W-:Y:S01]  /*0630*/  LOP3.LUT R8, R2, 0x18, RZ, 0xc0, !PT ;  /* 0x0000001802087812 */ /* 0x000fe200078ec0ff */
[----:B------:R-:W-:Y:S01]  /*0640*/  IMAD.IADD R13, R13, 0x1, -R18 ;  /* 0x000000010d0d7824 */ /* 0x000fe200078e0a12 */
[----:B------:R-:W-:Y:S01]  /*0650*/  LEA R23, R11, UR6, 0x1 ;  /* 0x000000060b177c11 */ /* 0x000fe2000f8e08ff */
[----:B------:R-:W-:Y:S01]  /*0660*/  IMAD.IADD R17, R14, 0x1, -R17 ;  /* 0x000000010e117824 */ /* 0x000fe200078e0a11 */
[----:B------:R-:W-:Y:S01]  /*0670*/  LEA R33, R0, UR6, 0x1 ;  /* 0x0000000600217c11 */ /* 0x000fe2000f8e08ff */
[--C-:B------:R-:W-:Y:S02]  /*0680*/  IMAD R9, R9, 0xc00, R8.reuse ;  /* 0x00000c0009097824 */ /* 0x100fe400078e0208 */
[----:B------:R-:W-:-:S02]  /*0690*/  IMAD R15, R15, 0xc00, R8 ;  /* 0x00000c000f0f7824 */ /* 0x000fc400078e0208 */
[--C-:B------:R-:W-:Y:S02]  /*06a0*/  IMAD R13, R13, 0xc00, R8.reuse ;  /* 0x00000c000d0d7824 */ /* 0x100fe400078e0208 */
[----:B------:R-:W-:Y:S02]  /*06b0*/  IMAD R19, R17, 0xc00, R8 ;  /* 0x00000c0011137824 */ /* 0x000fe400078e0208 */
[----:B--2---:R-:W-:-:S04]  /*06c0*/  IMAD.WIDE R16, R9, 0x2, R6 ;  /* 0x0000000209107825 */ /* 0x004fc800078e0206 */
[----:B------:R-:W-:Y:S01]  /*06d0*/  IMAD.WIDE R6, R15, 0x2, R6 ;  /* 0x000000020f067825 */ /* 0x000fe200078e0206 */
[----:B------:R-:W-:Y:S01]  /*06e0*/  @!PT LDS RZ, [RZ] ;  /* 0x00000000fffff984 */ /* 0x000fe20000000800 */
[----:B------:R-:W-:Y:S01]  /*06f0*/  @!PT LDS RZ, [RZ] ;  /* 0x00000000fffff984 */ /* 0x000fe20000000800 */
[----:B------:R-:W-:Y:S01]  /*0700*/  @!PT LDS RZ, [RZ] ;  /* 0x00000000fffff984 */ /* 0x000fe20000000800 */
[----:B------:R-:W-:Y:S01]  /*0710*/  LDGSTS.E.BYPASS.128 [R23], desc[UR18][R16.64] ;  /* 0x0000000010177fae */ /* 0x000fe2000b901c52 */
[----:B------:R-:W-:Y:S02]  /*0720*/  IADD3 R8, P1, R16, 0x80, RZ ;  /* 0x0000008010087810 */ /* 0x000fe40007f3e0ff */
[--C-:B---3--:R-:W-:Y:S01]  /*0730*/  IMAD.WIDE R30, R13, 0x2, R4.reuse ;  /* 0x000000020d1e7825 */ /* 0x108fe200078e0204 */
[----:B------:R-:W-:Y:S01]  /*0740*/  LDGSTS.E.BYPASS.128 [R33], desc[UR18][R6.64] ;  /* 0x0000000006217fae */ /* 0x000fe2000b901c52 */
[----:B------:R-:W-:Y:S02]  /*0750*/  IADD3 R12, P0, R6, 0x80, RZ ;  /* 0x00000080060c7810 */ /* 0x000fe40007f1e0ff */
[----:B------:R-:W-:Y:S01]  /*0760*/  IMAD.WIDE R4, R19, 0x2, R4 ;  /* 0x0000000213047825 */ /* 0x000fe200078e0204 */
[----:B------:R-:W0:Y:S03]  /*0770*/  LDGDEPBAR ;  /* 0x00000000000079af */ /* 0x000e260000000000 */
[----:B------:R-:W-:Y:S01]  /*0780*/  IMAD.X R9, RZ, RZ, R17, P1 ;  /* 0x000000ffff097224 */ /* 0x000fe200008e0611 */
[----:B------:R-:W-:Y:S01]  /*0790*/  LDGSTS.E.BYPASS.128 [R23+0x3000], desc[UR18][R30.64] ;  /* 0x030000001e177fae */ /* 0x000fe2000b901c52 */
[----:B------:R-:W-:Y:S01]  /*07a0*/  IADD3 R13, P1, R30, 0x80, RZ ;  /* 0x000000801e0d7810 */ /* 0x000fe20007f3e0ff */
[----:B------:R-:W-:Y:S01]  /*07b0*/  IMAD.X R15, RZ, RZ, R7, P0 ;  /* 0x000000ffff0f7224 */ /* 0x000fe200000e0607 */
[----:B------:R-:W-:Y:S01]  /*07c0*/  IADD3 R14, P0, R4, 0x80, RZ ;  /* 0x00000080040e7810 */ /* 0x000fe20007f1e0ff */
[----:B------:R-:W-:Y:S01]  /*07d0*/  LDGSTS.E.BYPASS.128 [R33+0x3000], desc[UR18][R4.64] ;  /* 0x0300000004217fae */ /* 0x000fe2000b901c52 */
[----:B------:R-:W-:-:S02]  /*07e0*/  IMAD.MOV.U32 R18, RZ, RZ, -0x20 ;  /* 0xffffffe0ff127424 */ /* 0x000fc400078e00ff */
[----:B------:R-:W-:Y:S01]  /*07f0*/  IMAD.X R22, RZ, RZ, R31, P1 ;  /* 0x000000ffff167224 */ /* 0x000fe200008e061f */
[----:B------:R-:W0:Y:S01]  /*0800*/  LDGDEPBAR ;  /* 0x00000000000079af */ /* 0x000e220000000000 */
[----:B------:R-:W-:Y:S01]  /*0810*/  IMAD.X R19, RZ, RZ, R5, P0 ;  /* 0x000000ffff137224 */ /* 0x000fe200000e0605 */
[----:B------:R-:W-:Y:S06]  /*0820*/  BAR.SYNC.DEFER_BLOCKING 0x0 ;  /* 0x0000000000007b1d */ /* 0x000fec0000010000 */
[----:B------:R-:W-:Y:S01]  /*0830*/  @!PT LDS RZ, [RZ] ;  /* 0x00000000fffff984 */ /* 0x000fe20000000800 */
[----:B------:R-:W-:Y:S01]  /*0840*/  @!PT LDS RZ, [RZ] ;  /* 0x00000000fffff984 */ /* 0x000fe20000000800 */
[----:B------:R-:W-:Y:S01]  /*0850*/  @!PT LDS RZ, [RZ] ;  /* 0x00000000fffff984 */ /* 0x000fe20000000800 */
[----:B------:R-:W-:Y:S04]  /*0860*/  LDGSTS.E.BYPASS.128 [R23+0x1000], desc[UR18][R16.64+0x40] ;  /* 0x0100004010177fae */ /* 0x000fe8000b901c52 */
[----:B------:R-:W-:Y:S04]  /*0870*/  LDGSTS.E.BYPASS.128 [R33+0x1000], desc[UR18][R6.64+0x40] ;  /* 0x0100004006217fae */ /* 0x000fe8000b901c52 */
[----:B------:R-:W0:Y:S04]  /*0880*/  LDGDEPBAR ;  /* 0x00000000000079af */ /* 0x000e280000000000 */
[----:B------:R2:W-:Y:S04]  /*0890*/  LDGSTS.E.BYPASS.128 [R23+0x4000], desc[UR18][R30.64+0x40] ;  /* 0x040000401e177fae */ /* 0x0005e8000b901c52 */
[----:B------:R3:W-:Y:S04]  /*08a0*/  LDGSTS.E.BYPASS.128 [R33+0x4000], desc[UR18][R4.64+0x40] ;  /* 0x0400004004217fae */ /* 0x0007e8000b901c52 */
[----:B------:R-:W0:Y:S01]  /*08b0*/  LDGDEPBAR ;  /* 0x00000000000079af */ /* 0x000e220000000000 */
[----:B--2---:R-:W-:-:S02]  /*08c0*/  CS2R R30, SRZ ;  /* 0x00000000001e7805 */ /* 0x004fc4000001ff00 */
[----:B---3--:R-:W-:-:S07]  /*08d0*/  CS2R R32, SRZ ;  /* 0x0000000000207805 */ /* 0x008fce000001ff00 */
.L_x_0:
[----:B------:R-:W2:Y:S01]  /*08e0*/  SHFL.IDX PT, R4, R56, RZ, 0x1f ;  /* 0x00001fff38047589 */ /* 0x000ea200000e0000 */
[----:B------:R-:W-:Y:S01]  /*08f0*/  UIADD3 UR20, UR20, 0x1, URZ ;  /* 0x0000000114147890 */ /* 0x000fe2000fffe03f */
[----:B------:R-:W-:-:S04]  /*0900*/  DEPBAR.LE SB0, 0x2 ;  /* 0x000080800000791a */ /* 0x000fc80000000000 */
[----:B------:R-:W-:Y:S01]  /*0910*/  UISETP.GE.AND UP0, UPT, UR20, 0x3, UPT ;  /* 0x000000031400788c */ /* 0x000fe2000bf06270 */
[----:B------:R-:W-:Y:S01]  /*0920*/  BAR.SYNC.DEFER_BLOCKING 0x0 ;  /* 0x0000000000007b1d */ /* 0x000fe20000010000 */
[----:B------:R-:W-:Y:S01]  /*0930*/  UIADD3 UR16, UR16, 0x1, URZ ;  /* 0x0000000110107890 */ /* 0x000fe2000fffe03f */
[----:B------:R-:W-:Y:S01]  /*0940*/  IMAD.MOV.U32 R6, RZ, RZ, R13 ;  /* 0x000000ffff067224 */ /* 0x000fe200078e000d */
[----:B------:R-:W-:Y:S01]  /*0950*/  USEL UR20, UR20, URZ, !UP0 ;  /* 0x0000003f14147287 */ /* 0x000fe2000c000000 */
[----:B------:R-:W-:Y:S02]  /*0960*/  IMAD.MOV.U32 R5, RZ, RZ, R15 ;  /* 0x000000ffff057224 */ /* 0x000fe400078e000f */
[----:B------:R-:W-:Y:S01]  /*0970*/  UMOV UR11, 0x80000020 ;  /* 0x80000020000b7882 */ /* 0x000fe20000000000 */
[----:B------:R-:W-:Y:S01]  /*0980*/  ULEA UR4, UR20, UR6, 0xc ;  /* 0x0000000614047291 */ /* 0x000fe2000f8e603f */
[----:B------:R-:W-:Y:S01]  /*0990*/  IMAD.MOV.U32 R7, RZ, RZ, R22 ;  /* 0x000000ffff077224 */ /* 0x000fe200078e0016 */
[----:B------:R-:W-:Y:S01]  /*09a0*/  UIADD3 UR20, UR20, 0x1, URZ ;  /* 0x0000000114147890 */ /* 0x000fe2000fffe03f */
[----:B------:R-:W-:Y:S01]  /*09b0*/  IMAD.MOV.U32 R16, RZ, RZ, R14 ;  /* 0x000000ffff107224 */ /* 0x000fe200078e000e */
[----:B------:R-:W-:Y:S01]  /*09c0*/  USHF.R.U32.HI UR8, URZ, 0x4, UR4 ;  /* 0x000000043f087899 */ /* 0x000fe20008011604 */
[----:B------:R-:W-:Y:S01]  /*09d0*/  IMAD.MOV.U32 R17, RZ, RZ, R19 ;  /* 0x000000ffff117224 */ /* 0x000fe200078e0013 */
[----:B------:R-:W-:-:S02]  /*09e0*/  UIADD3 UR4, UR4, 0x3000, URZ ;  /* 0x0000300004047890 */ /* 0x000fc4000fffe03f */
[----:B------:R-:W-:Y:S01]  /*09f0*/  ULOP3.LUT UR8, UR8, 0x3fff, URZ, 0xc0, !UPT ;  /* 0x00003fff08087892 */ /* 0x000fe2000f8ec03f */
[----:B--2---:R-:W-:Y:S01]  /*0a00*/  R2UR UR5, R4 ;  /* 0x00000000040572ca */ /* 0x004fe200000e0000 */
[----:B------:R-:W-:Y:S01]  /*0a10*/  USHF.R.U32.HI UR4, URZ, 0x4, UR4 ;  /* 0x000000043f047899 */ /* 0x000fe20008011604 */
[----:B------:R-:W-:-:S03]  /*0a20*/  VIADD R4, R18, 0x20 ;  /* 0x0000002012047836 */ /* 0x000fc60000000000 */
[----:B------:R-:W-:Y:S01]  /*0a30*/  ULOP3.LUT UR4, UR4, 0x3fff, URZ, 0xc0, !UPT ;  /* 0x00003fff04047892 */ /* 0x000fe2000f8ec03f */
[----:B------:R-:W-:Y:S01]  /*0a40*/  WARPGROUP.ARRIVE ;  /* 0x00000000000079c5 */ /* 0x000fe20000000000 */
[----:B------:R-:W-:Y:S02]  /*0a50*/  ISETP.GE.U32.AND P0, PT, R4, 0xbc0, PT ;  /* 0x00000bc00400780c */ /* 0x000fe40003f06070 */
[----:B------:R-:W-:Y:S01]  /*0a60*/  ULOP3.LUT UR10, UR4, 0x1000000, URZ, 0xfc, !UPT ;  /* 0x01000000040a7892 */ /* 0x000fe2000f8efc3f */
[----:B------:R-:W-:Y:S02]  /*0a70*/  IMAD.MOV.U32 R4, RZ, RZ, R12 ;  /* 0x000000ffff047224 */ /* 0x000fe400078e000c */
[----:B------:R-:W-:Y:S01]  /*0a80*/  VIADD R12, R18, 0x40 ;  /* 0x00000040120c7836 */ /* 0x000fe20000000000 */
[----:B------:R-:W-:-:S04]  /*0a90*/  USHF.L.U32 UR5, UR5, 0x6, URZ ;  /* 0x0000000605057899 */ /* 0x000fc8000800063f */
[----:B------:R-:W-:-:S03]  /*0aa0*/  ULOP3.LUT UR7, UR5, 0xc0, URZ, 0xc0, !UPT ;  /* 0x000000c005077892 */ /* 0x000fc6000f8ec03f */
[----:B------:R-:W-:Y:S01]  /*0ab0*/  UMOV UR5, URZ ;  /* 0x0000003f00057c82 */ /* 0x000fe20008000000 */
[----:B------:R-:W-:-:S04]  /*0ac0*/  UIADD3 UR12, UP0, UR7, UR8, URZ ;  /* 0x00000008070c7290 */ /* 0x000fc8000ff1e03f */
[----:B------:R-:W-:Y:S02]  /*0ad0*/  UIADD3.X UR13, URZ, URZ, URZ, UP0, !UPT ;  /* 0x0000003f3f0d7290 */ /* 0x000fe400087fe43f */
[----:B------:R-:W-:Y:S02]  /*0ae0*/  ULOP3.LUT UR8, UR12, 0x1000000, URZ, 0xfc, !UPT ;  /* 0x010000000c087892 */ /* 0x000fe4000f8efc3f */
[----:B------:R-:W-:Y:S02]  /*0af0*/  ULOP3.LUT UR9, UR13, 0x80000020, URZ, 0xfc, !UPT ;  /* 0x800000200d097892 */ /* 0x000fe4000f8efc3f */
[----:B------:R-:W-:-:S04]  /*0b00*/  UISETP.GE.AND UP0, UPT, UR16, 0x3, UPT ;  /* 0x000000031000788c */ /* 0x000fc8000bf06270 */
[----:B------:R-:W-:Y:S02]  /*0b10*/  USEL UR16, UR16, URZ, !UP0 ;  /* 0x0000003f10107287 */ /* 0x000fe4000c000000 */
[----:B------:R-:W-:Y:S01]  /*0b20*/  UISETP.GE.AND UP0, UPT, UR20, 0x3, UPT ;  /* 0x000000031400788c */ /* 0x000fe2000bf06270 */
[----:B------:R-:W-:Y:S01]  /*0b30*/  HGMMA.64x64x16.F32.BF16 R24, gdesc[UR8], R24 ;  /* 0x00e00000081879f0 */ /* 0x000fe20008701818 */
[----:B------:R-:W-:Y:S01]  /*0b40*/  UMOV UR8, 0x1000002 ;  /* 0x0100000200087882 */ /* 0x000fe20000000000 */
[----:B------:R-:W-:Y:S01]  /*0b50*/  UMOV UR9, 0x80000020 ;  /* 0x8000002000097882 */ /* 0x000fe20000000000 */
[----:B------:R-:W-:Y:S02]  /*0b60*/  USEL UR20, UR20, URZ, !UP0 ;  /* 0x0000003f14147287 */ /* 0x000fe4000c000000 */
[----:B------:R-:W-:Y:S02]  /*0b70*/  UIADD3.64 UR14, UR4, UR8, URZ ;  /* 0x00000008040e7297 */ /* 0x000fe4000fffe03f */
[----:B------:R-:W-:-:S02]  /*0b80*/  UIADD3.64 UR12, UR12, UR8, URZ ;  /* 0x000000080c0c7297 */ /* 0x000fc4000fffe03f */
[----:B------:R-:W-:Y:S02]  /*0b90*/  ULEA UR4, UR16, UR6, 0xc ;  /* 0x0000000610047291 */ /* 0x000fe4000f8e603f */
[----:B------:R-:W-:-:S04]  /*0ba0*/  UIADD3 UR16, UR16, 0x1, URZ ;  /* 0x0000000110107890 */ /* 0x000fc8000fffe03f */
[----:B------:R-:W-:Y:S02]  /*0bb0*/  LEA R13, R11, UR4, 0x1 ;  /* 0x000000040b0d7c11 */ /* 0x000fe4000f8e08ff */
[----:B------:R-:W-:Y:S01]  /*0bc0*/  LEA R15, R0, UR4, 0x1 ;  /* 0x00000004000f7c11 */ /* 0x000fe2000f8e08ff */
[----:B------:R-:W-:Y:S02]  /*0bd0*/  ULEA UR4, UR20, UR6, 0xc ;  /* 0x0000000614047291 */ /* 0x000fe4000f8e603f */
[----:B------:R-:W-:Y:S02]  /*0be0*/  UIADD3 UR20, UR20, 0x1, URZ ;  /* 0x0000000114147890 */ /* 0x000fe4000fffe03f */
[----:B------:R-:W-:Y:S02]  /*0bf0*/  USHF.R.U32.HI UR5, URZ, 0x4, UR4 ;  /* 0x000000043f057899 */ /* 0x000fe40008011604 */
[----:B------:R-:W-:Y:S02]  /*0c00*/  UIADD3 UR4, UR4, 0x3000, URZ ;  /* 0x0000300004047890 */ /* 0x000fe4000fffe03f */
[----:B------:R-:W-:-:S02]  /*0c10*/  ULOP3.LUT UR5, UR5, 0x3fff, URZ, 0xc0, !UPT ;  /* 0x00003fff05057892 */ /* 0x000fc4000f8ec03f */
[----:B------:R-:W-:Y:S02]  /*0c20*/  USHF.R.U32.HI UR4, URZ, 0x4, UR4 ;  /* 0x000000043f047899 */ /* 0x000fe40008011604 */
[----:B------:R-:W-:Y:S02]  /*0c30*/  UIADD3 UR10, UP0, UR7, UR5, URZ ;  /* 0x00000005070a7290 */ /* 0x000fe4000ff1e03f */
[----:B------:R-:W-:Y:S02]  /*0c40*/  ULOP3.LUT UR4, UR4, 0x3fff, URZ, 0xc0, !UPT ;  /* 0x00003fff04047892 */ /* 0x000fe4000f8ec03f */
[----:B------:R-:W-:Y:S01]  /*0c50*/  UIADD3.X UR11, URZ, URZ, URZ, UP0, !UPT ;  /* 0x0000003f3f0b7290 */ /* 0x000fe200087fe43f */
[----:B------:R-:W-:Y:S01]  /*0c60*/  UMOV UR5, URZ ;  /* 0x0000003f00057c82 */ /* 0x000fe20008000000 */
[----:B------:R-:W-:-:S04]  /*0c70*/  UISETP.GE.AND UP0, UPT, UR16, 0x3, UPT ;  /* 0x000000031000788c */ /* 0x000fc8000bf06270 */
[----:B------:R-:W-:Y:S02]  /*0c80*/  USEL UR16, UR16, URZ, !UP0 ;  /* 0x0000003f10107287 */ /* 0x000fe4000c000000 */
[----:B------:R-:W-:-:S04]  /*0c90*/  UISETP.GE.AND UP0, UPT, UR20, 0x3, UPT ;  /* 0x000000031400788c */ /* 0x000fc8000bf06270 */
[----:B------:R-:W-:Y:S01]  /*0ca0*/  USEL UR20, UR20, URZ, !UP0 ;  /* 0x0000003f14147287 */ /* 0x000fe2000c000000 */
[----:B------:R-:W-:Y:S01]  /*0cb0*/  HGMMA.64x64x16.F32.BF16 R24, gdesc[UR12], R24, gsb0 ;  /* 0x00e000000c1879f0 */ /* 0x000fe20008001818 */
[----:B------:R-:W-:Y:S02]  /*0cc0*/  ULOP3.LUT UR12, UR10, 0x1000000, URZ, 0xfc, !UPT ;  /* 0x010000000a0c7892 */ /* 0x000fe4000f8efc3f */
[----:B------:R-:W-:Y:S02]  /*0cd0*/  ULOP3.LUT UR14, UR4, 0x1000000, URZ, 0xfc, !UPT ;  /* 0x01000000040e7892 */ /* 0x000fe4000f8efc3f */
[----:B------:R-:W-:Y:S01]  /*0ce0*/  ULOP3.LUT UR13, UR11, 0x80000020, URZ, 0xfc, !UPT ;  /* 0x800000200b0d7892 */ /* 0x000fe2000f8efc3f */
[----:B------:R-:W-:Y:S01]  /*0cf0*/  UMOV UR15, 0x80000020 ;  /* 0x80000020000f7882 */ /* 0x000fe20000000000 */
[----:B------:R-:W-:Y:S02]  /*0d00*/  WARPGROUP.DEPBAR.LE gsb0, 0x1 ;  /* 0x00008000000079c5 */ /* 0x000fe40000010100 */
[----:B------:R-:W-:Y:S06]  /*0d10*/  BAR.SYNC.DEFER_BLOCKING 0x0 ;  /* 0x0000000000007b1d */ /* 0x000fec0000010000 */
[----:B------:R-:W-:Y:S01]  /*0d20*/  @!PT LDS RZ, [RZ] ;  /* 0x00000000fffff984 */ /* 0x000fe20000000800 */
[----:B------:R-:W-:Y:S01]  /*0d30*/  @!PT LDS RZ, [RZ] ;  /* 0x00000000fffff984 */ /* 0x000fe20000000800 */
[----:B------:R-:W-:Y:S01]  /*0d40*/  @!PT LDS RZ, [RZ] ;  /* 0x00000000fffff984 */ /* 0x000fe20000000800 */
[----:B------:R-:W-:Y:S04]  /*0d50*/  LDGSTS.E.BYPASS.128 [R13], desc[UR18][R8.64], !P0 ;  /* 0x00000000080d7fae */ /* 0x000fe8000c101c52 */
[----:B------:R-:W-:Y:S04]  /*0d60*/  LDGSTS.E.BYPASS.128 [R15], desc[UR18][R4.64], !P0 ;  /* 0x00000000040f7fae */ /* 0x000fe8000c101c52 */
[----:B------:R-:W0:Y:S04]  /*0d70*/  LDGDEPBAR ;  /* 0x00000000000079af */ /* 0x000e280000000000 */
[----:B------:R2:W-:Y:S04]  /*0d80*/  LDGSTS.E.BYPASS.128 [R13+0x3000], desc[UR18][R6.64], !P0 ;  /* 0x03000000060d7fae */ /* 0x0005e8000c101c52 */
[----:B------:R3:W-:Y:S01]  /*0d90*/  LDGSTS.E.BYPASS.128 [R15+0x3000], desc[UR18][R16.64], !P0 ;  /* 0x03000000100f7fae */ /* 0x0007e2000c101c52 */
[----:B------:R-:W-:Y:S01]  /*0da0*/  ISETP.GE.U32.AND P0, PT, R12, 0xbc0, PT ;  /* 0x00000bc00c00780c */ /* 0x000fe20003f06070 */
[----:B------:R-:W-:-:S02]  /*0db0*/  VIADD R12, R18, 0x60 ;  /* 0x00000060120c7836 */ /* 0x000fc40000000000 */
[----:B------:R-:W0:Y:S01]  /*0dc0*/  LDGDEPBAR ;  /* 0x00000000000079af */ /* 0x000e220000000000 */
[----:B------:R-:W-:Y:S01]  /*0dd0*/  VIADD R18, R18, 0x80 ;  /* 0x0000008012127836 */ /* 0x000fe20000000000 */
[----:B------:R-:W-:-:S04]  /*0de0*/  DEPBAR.LE SB0, 0x2 ;  /* 0x000080800000791a */ /* 0x000fc80000000000 */
[----:B------:R-:W-:Y:S06]  /*0df0*/  BAR.SYNC.DEFER_BLOCKING 0x0 ;  /* 0x0000000000007b1d */ /* 0x000fec0000010000 */
[----:B------:R-:W-:-:S06]  /*0e00*/  WARPGROUP.ARRIVE ;  /* 0x00000000000079c5 */ /* 0x000fcc0000000000 */
[----:B------:R-:W-:Y:S01]  /*0e10*/  HGMMA.64x64x16.F32.BF16 R24, gdesc[UR12], R24 ;  /* 0x00e000000c1879f0 */ /* 0x000fe20008701818 */
[----:B------:R-:W-:Y:S02]  /*0e20*/  UIADD3.64 UR14, UR4, UR8, URZ ;  /* 0x00000008040e7297 */ /* 0x000fe4000fffe03f */
[----:B------:R-:W-:Y:S02]  /*0e30*/  UIADD3.64 UR12, UR10, UR8, URZ ;  /* 0x000000080a0c7297 */ /* 0x000fe4000fffe03f */
[----:B------:R-:W-:Y:S02]  /*0e40*/  ULEA UR4, UR16, UR6, 0xc ;  /* 0x0000000610047291 */ /* 0x000fe4000f8e603f */
[----:B------:R-:W-:-:S04]  /*0e50*/  UIADD3 UR16, UR16, 0x1, URZ ;  /* 0x0000000110107890 */ /* 0x000fc8000fffe03f */
[----:B--2---:R-:W-:Y:S02]  /*0e60*/  LEA R13, R11, UR4, 0x1 ;  /* 0x000000040b0d7c11 */ /* 0x004fe4000f8e08ff */
[----:B---3--:R-:W-:Y:S01]  /*0e70*/  LEA R15, R0, UR4, 0x1 ;  /* 0x00000004000f7c11 */ /* 0x008fe2000f8e08ff */
        /* <DEDUP_REMOVED lines=29> */
[----:B------:R-:W-:-:S03]  /*1050*/  ISETP.GE.U32.AND P0, PT, R12, 0xbc0, PT ;  /* 0x00000bc00c00780c */ /* 0x000fc60003f06070 */
[----:B------:R-:W0:Y:S01]  /*1060*/  LDGDEPBAR ;  /* 0x00000000000079af */ /* 0x000e220000000000 */
[----:B------:R-:W-:-:S04]  /*1070*/  DEPBAR.LE SB0, 0x2 ;  /* 0x000080800000791a */ /* 0x000fc80000000000 */
[----:B------:R-:W-:Y:S06]  /*1080*/  BAR.SYNC.DEFER_BLOCKING 0x0 ;  /* 0x0000000000007b1d */ /* 0x000fec0000010000 */
[----:B------:R-:W-:-:S06]  /*1090*/  WARPGROUP.ARRIVE ;  /* 0x00000000000079c5 */ /* 0x000fcc0000000000 */
[----:B------:R-:W-:Y:S01]  /*10a0*/  HGMMA.64x64x16.F32.BF16 R24, gdesc[UR12], R24 ;  /* 0x00e000000c1879f0 */ /* 0x000fe20008701818 */
[----:B------:R-:W-:Y:S02]  /*10b0*/  UIADD3.64 UR14, UR4, UR8, URZ ;  /* 0x00000008040e7297 */ /* 0x000fe4000fffe03f */
[----:B------:R-:W-:Y:S02]  /*10c0*/  UIADD3.64 UR12, UR10, UR8, URZ ;  /* 0x000000080a0c7297 */ /* 0x000fe4000fffe03f */
[----:B------:R-:W-:-:S06]  /*10d0*/  ULEA UR4, UR21, UR6, 0xc ;  /* 0x0000000615047291 */ /* 0x000fcc000f8e603f */
[----:B--2---:R-:W-:Y:S02]  /*10e0*/  LEA R13, R11, UR4, 0x1 ;  /* 0x000000040b0d7c11 */ /* 0x004fe4000f8e08ff */
[----:B---3--:R-:W-:Y:S01]  /*10f0*/  LEA R15, R0, UR4, 0x1 ;  /* 0x00000004000f7c11 */ /* 0x008fe2000f8e08ff */
[----:B------:R-:W-:-:S04]  /*1100*/  ULEA UR4, UR20, UR6, 0xc ;  /* 0x0000000614047291 */ /* 0x000fc8000f8e603f */
[----:B------:R-:W-:Y:S02]  /*1110*/  USHF.R.U32.HI UR5, URZ, 0x4, UR4 ;  /* 0x000000043f057899 */ /* 0x000fe40008011604 */
[----:B------:R-:W-:Y:S02]  /*1120*/  UIADD3 UR4, UR4, 0x3000, URZ ;  /* 0x0000300004047890 */ /* 0x000fe4000fffe03f */
[----:B------:R-:W-:Y:S02]  /*1130*/  ULOP3.LUT UR5, UR5, 0x3fff, URZ, 0xc0, !UPT ;  /* 0x00003fff05057892 */ /* 0x000fe4000f8ec03f */
[----:B------:R-:W-:Y:S02]  /*1140*/  USHF.R.U32.HI UR4, URZ, 0x4, UR4 ;  /* 0x000000043f047899 */ /* 0x000fe40008011604 */
[----:B------:R-:W-:Y:S02]  /*1150*/  UIADD3 UR16, UP0, UR7, UR5, URZ ;  /* 0x0000000507107290 */ /* 0x000fe4000ff1e03f */
[----:B------:R-:W-:-:S02]  /*1160*/  ULOP3.LUT UR4, UR4, 0x3fff, URZ, 0xc0, !UPT ;  /* 0x00003fff04047892 */ /* 0x000fc4000f8ec03f */
[----:B------:R-:W-:Y:S01]  /*1170*/  UIADD3.X UR17, URZ, URZ, URZ, UP0, !UPT ;  /* 0x0000003f3f117290 */ /* 0x000fe200087fe43f */
[----:B------:R-:W-:Y:S02]  /*1180*/  UMOV UR5, URZ ;  /* 0x0000003f00057c82 */ /* 0x000fe40008000000 */
[----:B------:R-:W-:Y:S02]  /*1190*/  UIADD3.64 UR10, UR4, UR8, URZ ;  /* 0x00000008040a7297 */ /* 0x000fe4000fffe03f */
[----:B------:R-:W-:Y:S01]  /*11a0*/  UIADD3.64 UR8, UR16, UR8, URZ ;  /* 0x0000000810087297 */ /* 0x000fe2000fffe03f */
[----:B------:R-:W-:Y:S01]  /*11b0*/  HGMMA.64x64x16.F32.BF16 R24, gdesc[UR12], R24, gsb0 ;  /* 0x00e000000c1879f0 */ /* 0x000fe20008001818 */
[----:B------:R-:W-:Y:S02]  /*11c0*/  ULOP3.LUT UR12, UR16, 0x1000000, URZ, 0xfc, !UPT ;  /* 0x01000000100c7892 */ /* 0x000fe4000f8efc3f */
[----:B------:R-:W-:Y:S02]  /*11d0*/  ULOP3.LUT UR14, UR4, 0x1000000, URZ, 0xfc, !UPT ;  /* 0x01000000040e7892 */ /* 0x000fe4000f8efc3f */
[----:B------:R-:W-:Y:S01]  /*11e0*/  ULOP3.LUT UR13, UR17, 0x80000020, URZ, 0xfc, !UPT ;  /* 0x80000020110d7892 */ /* 0x000fe2000f8efc3f */
[----:B------:R-:W-:Y:S01]  /*11f0*/  UMOV UR15, 0x80000020 ;  /* 0x80000020000f7882 */ /* 0x000fe20000000000 */
[----:B------:R-:W-:-:S04]  /*1200*/  UIADD3 UR16, UR21, 0x1, URZ ;  /* 0x0000000115107890 */ /* 0x000fc8000fffe03f */
[----:B------:R-:W-:-:S04]  /*1210*/  UISETP.GE.AND UP0, UPT, UR16, 0x3, UPT ;  /* 0x000000031000788c */ /* 0x000fc8000bf06270 */
[----:B------:R-:W-:-:S04]  /*1220*/  USEL UR16, UR16, URZ, !UP0 ;  /* 0x0000003f10107287 */ /* 0x000fc8000c000000 */
[----:B------:R-:W-:-:S06]  /*1230*/  ULEA UR4, UR16, UR6, 0xc ;  /* 0x0000000610047291 */ /* 0x000fcc000f8e603f */
[----:B------:R-:W-:Y:S02]  /*1240*/  LEA R23, R11, UR4, 0x1 ;  /* 0x000000040b177c11 */ /* 0x000fe4000f8e08ff */
[----:B------:R-:W-:Y:S01]  /*1250*/  LEA R57, R0, UR4, 0x1 ;  /* 0x0000000400397c11 */ /* 0x000fe2000f8e08ff */
        /* <DEDUP_REMOVED lines=8> */
[----:B------:R-:W-:Y:S04]  /*12e0*/  LDGSTS.E.BYPASS.128 [R13+0x3000], desc[UR18][R6.64+0x80], !P0 ;  /* 0x03000080060d7fae */ /* 0x000fe8000c101c52 */
[----:B------:R-:W-:Y:S01]  /*12f0*/  LDGSTS.E.BYPASS.128 [R15+0x3000], desc[UR18][R16.64+0x80], !P0 ;  /* 0x03000080100f7fae */ /* 0x000fe2000c101c52 */
[----:B------:R-:W-:-:S03]  /*1300*/  ISETP.GE.U32.AND P0, PT, R18, 0xbc0, PT ;  /* 0x00000bc01200780c */ /* 0x000fc60003f06070 */
[----:B------:R-:W0:Y:S01]  /*1310*/  LDGDEPBAR ;  /* 0x00000000000079af */ /* 0x000e220000000000 */
[----:B------:R-:W-:-:S04]  /*1320*/  DEPBAR.LE SB0, 0x2 ;  /* 0x000080800000791a */ /* 0x000fc80000000000 */
[----:B------:R-:W-:Y:S06]  /*1330*/  BAR.SYNC.DEFER_BLOCKING 0x0 ;  /* 0x0000000000007b1d */ /* 0x000fec0000010000 */
[----:B------:R-:W-:-:S06]  /*1340*/  WARPGROUP.ARRIVE ;  /* 0x00000000000079c5 */ /* 0x000fcc0000000000 */
[----:B------:R-:W-:Y:S04]  /*1350*/  HGMMA.64x64x16.F32.BF16 R24, gdesc[UR12], R24 ;  /* 0x00e000000c1879f0 */ /* 0x000fe80008701818 */
[----:B------:R-:W-:Y:S03]  /*1360*/  HGMMA.64x64x16.F32.BF16 R24, gdesc[UR8], R24, gsb0 ;  /* 0x00e00000081879f0 */ /* 0x000fe60008001818 */
[----:B------:R-:W-:Y:S02]  /*1370*/  WARPGROUP.DEPBAR.LE gsb0, 0x1 ;  /* 0x00008000000079c5 */ /* 0x000fe40000010100 */
[----:B------:R-:W-:Y:S06]  /*1380*/  BAR.SYNC.DEFER_BLOCKING 0x0 ;  /* 0x0000000000007b1d */ /* 0x000fec0000010000 */
[----:B------:R-:W-:Y:S01]  /*1390*/  @!PT LDS RZ, [RZ] ;  /* 0x00000000fffff984 */ /* 0x000fe20000000800 */
[----:B------:R-:W-:Y:S01]  /*13a0*/  @!PT LDS RZ, [RZ] ;  /* 0x00000000fffff984 */ /* 0x000fe20000000800 */
[----:B------:R-:W-:Y:S01]  /*13b0*/  @!PT LDS RZ, [RZ] ;  /* 0x00000000fffff984 */ /* 0x000fe20000000800 */
[----:B------:R2:W-:Y:S04]  /*13c0*/  LDGSTS.E.BYPASS.128 [R23], desc[UR18][R8.64+0xc0], !P0 ;  /* 0x000000c008177fae */ /* 0x0005e8000c101c52 */
[----:B------:R3:W-:Y:S04]  /*13d0*/  LDGSTS.E.BYPASS.128 [R57], desc[UR18][R4.64+0xc0], !P0 ;  /* 0x000000c004397fae */ /* 0x0007e8000c101c52 */
[----:B------:R-:W0:Y:S04]  /*13e0*/  LDGDEPBAR ;  /* 0x00000000000079af */ /* 0x000e280000000000 */
[----:B------:R3:W-:Y:S01]  /*13f0*/  LDGSTS.E.BYPASS.128 [R23+0x3000], desc[UR18][R6.64+0xc0], !P0 ;  /* 0x030000c006177fae */ /* 0x0007e2000c101c52 */
[----:B--2---:R-:W-:-:S03]  /*1400*/  IADD3 R8, P1, R8, 0x100, RZ ;  /* 0x0000010008087810 */ /* 0x004fc60007f3e0ff */
[----:B------:R3:W-:Y:S01]  /*1410*/  LDGSTS.E.BYPASS.128 [R57+0x3000], desc[UR18][R16.64+0xc0], !P0 ;  /* 0x030000c010397fae */ /* 0x0007e2000c101c52 */
[----:B------:R-:W-:Y:S01]  /*1420*/  IADD3 R14, P0, R16, 0x100, RZ ;  /* 0x00000100100e7810 */ /* 0x000fe20007f1e0ff */
[----:B------:R-:W-:Y:S02]  /*1430*/  IMAD.X R9, RZ, RZ, R9, P1 ;  /* 0x000000ffff097224 */ /* 0x000fe400008e0609 */
[----:B------:R-:W0:Y:S02]  /*1440*/  LDGDEPBAR ;  /* 0x00000000000079af */ /* 0x000e240000000000 */
[----:B------:R-:W-:Y:S01]  /*1450*/  IMAD.X R19, RZ, RZ, R17, P0 ;  /* 0x000000ffff137224 */ /* 0x000fe200000e0611 */
[----:B------:R-:W-:-:S05]  /*1460*/  IADD3 R13, P0, R6, 0x100, RZ ;  /* 0x00000100060d7810 */ /* 0x000fca0007f1e0ff */
[----:B------:R-:W-:Y:S01]  /*1470*/  IMAD.X R22, RZ, RZ, R7, P0 ;  /* 0x000000ffff167224 */ /* 0x000fe200000e0607 */
[----:B------:R-:W-:-:S05]  /*1480*/  IADD3 R12, P0, R4, 0x100, RZ ;  /* 0x00000100040c7810 */ /* 0x000fca0007f1e0ff */
[----:B------:R-:W-:Y:S01]  /*1490*/  IMAD.X R15, RZ, RZ, R5, P0 ;  /* 0x000000ffff0f7224 */ /* 0x000fe200000e0605 */
[----:B------:R-:W-:-:S13]  /*14a0*/  ISETP.GE.U32.AND P0, PT, R18, 0xbe0, PT ;  /* 0x00000be01200780c */ /* 0x000fda0003f06070 */
[----:B-1-3--:R-:W-:Y:S05]  /*14b0*/  @!P0 BRA `(.L_x_0) ;  /* 0xfffffff400088947 */ /* 0x00afea000383ffff */
[----:B------:R-:W-:Y:S02]  /*14c0*/  WARPGROUP.DEPBAR.LE gsb0, 0x0 ;  /* 0x00008000000079c5 */ /* 0x000fe40000010000 */
[----:B------:R-:W-:Y:S01]  /*14d0*/  LOP3.LUT R20, R20, 0x3, RZ, 0xc0, !PT ;  /* 0x0000000314147812 */ /* 0x000fe200078ec0ff */
[----:B------:R-:W-:-:S04]  /*14e0*/  DEPBAR.LE SB0, 0x0 ;  /* 0x000080000000791a */ /* 0x000fc80000000000 */
[--C-:B------:R-:W-:Y:S01]  /*14f0*/  SHF.R.U32.HI R0, RZ, 0x2, R21.reuse ;  /* 0x00000002ff007819 */ /* 0x100fe20000011615 */
[----:B------:R-:W-:Y:S01]  /*1500*/  IMAD.SHL.U32 R4, R21, 0x2, RZ ;  /* 0x0000000215047824 */ /* 0x000fe200078e00ff */
[----:B------:R-:W-:Y:S01]  /*1510*/  SHF.R.U32.HI R6, RZ, 0x3, R21 ;  /* 0x00000003ff067819 */ /* 0x000fe20000011615 */
[----:B------:R-:W-:Y:S01]  /*1520*/  IMAD.SHL.U32 R5, R20, 0x10, RZ ;  /* 0x0000001014057824 */ /* 0x000fe200078e00ff */
[----:B------:R-:W-:Y:S01]  /*1530*/  SGXT.U32 R0, R0, 0x3 ;  /* 0x000000030000781a */ /* 0x000fe20000000000 */
[----:B------:R-:W1:Y:S01]  /*1540*/  LDC.64 R8, c[0x0][0x210] ;  /* 0x00008400ff087b82 */ /* 0x000e620000000a00 */
[----:B------:R-:W-:Y:S02]  /*1550*/  LOP3.LUT R4, R4, 0x6, RZ, 0xc0, !PT ;  /* 0x0000000604047812 */ /* 0x000fe400078ec0ff */
[----:B------:R-:W-:Y:S02]  /*1560*/  LOP3.LUT R7, R5, R0, RZ, 0xfc, !PT ;  /* 0x0000000005077212 */ /* 0x000fe400078efcff */
[----:B------:R-:W-:-:S02]  /*1570*/  SGXT.U32 R5, R6, 0x4 ;  /* 0x000000040605781a */ /* 0x000fc40000000000 */
[----:B------:R-:W-:Y:S01]  /*1580*/  LOP3.LUT R3, R3, 0x38, R2, 0xf8, !PT ;  /* 0x0000003803037812 */ /* 0x000fe200078ef802 */
[----:B------:R-:W-:Y:S01]  /*1590*/  IMAD R4, R7, 0x48, R4 ;  /* 0x0000004807047824 */ /* 0x000fe200078e0204 */
[----:B------:R-:W-:Y:S02]  /*15a0*/  LOP3.LUT R0, R5, R10, RZ, 0xfc, !PT ;  /* 0x0000000a05007212 */ /* 0x000fe400078efcff */
[----:B------:R-:W-:Y:S02]  /*15b0*/  CS2R R6, SRZ ;  /* 0x0000000000067805 */ /* 0x000fe4000001ff00 */
[----:B------:R-:W-:Y:S02]  /*15c0*/  ISETP.GE.AND P0, PT, R3, 0x40, PT ;  /* 0x000000400300780c */ /* 0x000fe40003f06270 */
[----:B------:R-:W-:Y:S01]  /*15d0*/  LEA R10, R4, UR6, 0x2 ;  /* 0x00000006040a7c11 */ /* 0x000fe2000f8e10ff */
[----:B------:R-:W-:Y:S01]  /*15e0*/  BAR.SYNC.DEFER_BLOCKING 0x0 ;  /* 0x0000000000007b1d */ /* 0x000fe20000010000 */
[----:B------:R-:W-:-:S02]  /*15f0*/  ISETP.LT.AND P1, PT, R0, 0x1000, !P0 ;  /* 0x000010000000780c */ /* 0x000fc40004721270 */
[----:B------:R-:W-:-:S03]  /*1600*/  CS2R R4, SRZ ;  /* 0x0000000000047805 */ /* 0x000fc6000001ff00 */
[----:B------:R-:W-:Y:S04]  /*1610*/  STS.64 [R10], R24 ;  /* 0x000000180a007388 */ /* 0x000fe80000000a00 */
[----:B------:R-:W-:Y:S04]  /*1620*/  STS.64 [R10+0x900], R26 ;  /* 0x0009001a0a007388 */ /* 0x000fe80000000a00 */
[----:B------:R-:W-:Y:S04]  /*1630*/  STS.64 [R10+0x20], R28 ;  /* 0x0000201c0a007388 */ /* 0x000fe80000000a00 */
[----:B------:R-:W-:Y:S04]  /*1640*/  STS.64 [R10+0x920], R30 ;  /* 0x0009201e0a007388 */ /* 0x000fe80000000a00 */
[----:B------:R1:W-:Y:S04]  /*1650*/  STS.64 [R10+0x40], R32 ;  /* 0x000040200a007388 */ /* 0x0003e80000000a00 */
[----:B------:R-:W-:Y:S04]  /*1660*/  STS.64 [R10+0x940], R34 ;  /* 0x000940220a007388 */ /* 0x000fe80000000a00 */
[----:B------:R-:W-:Y:S04]  /*1670*/  STS.64 [R10+0x60], R36 ;  /* 0x000060240a007388 */ /* 0x000fe80000000a00 */
[----:B------:R-:W-:Y:S01]  /*1680*/  STS.64 [R10+0x960], R38 ;  /* 0x000960260a007388 */ /* 0x000fe20000000a00 */
[----:B-1----:R-:W-:-:S03]  /*1690*/  IMAD.WIDE R32, R3, 0x2, R8 ;  /* 0x0000000203207825 */ /* 0x002fc600078e0208 */
[----:B------:R1:W-:Y:S04]  /*16a0*/  STS.64 [R10+0x80], R40 ;  /* 0x000080280a007388 */ /* 0x0003e80000000a00 */
[----:B------:R-:W-:Y:S04]  /*16b0*/  STS.64 [R10+0x980], R42 ;  /* 0x0009802a0a007388 */ /* 0x000fe80000000a00 */
[----:B------:R-:W-:Y:S04]  /*16c0*/  STS.64 [R10+0xa0], R44 ;  /* 0x0000a02c0a007388 */ /* 0x000fe80000000a00 */
[----:B------:R-:W-:Y:S04]  /*16d0*/  STS.64 [R10+0x9a0], R46 ;  /* 0x0009a02e0a007388 */ /* 0x000fe80000000a00 */
[----:B------:R-:W-:Y:S04]  /*16e0*/  STS.64 [R10+0xc0], R48 ;  /* 0x0000c0300a007388 */ /* 0x000fe80000000a00 */
[----:B------:R-:W-:Y:S04]  /*16f0*/  STS.64 [R10+0x9c0], R50 ;  /* 0x0009c0320a007388 */ /* 0x000fe80000000a00 */
[----:B------:R-:W-:Y:S04]  /*1700*/  STS.64 [R10+0xe0], R52 ;  /* 0x0000e0340a007388 */ /* 0x000fe80000000a00 */
[----:B------:R2:W-:Y:S01]  /*1710*/  STS.64 [R10+0x9e0], R54 ;  /* 0x0009e0360a007388 */ /* 0x0005e20000000a00 */
[----:B------:R-:W-:Y:S01]  /*1720*/  BAR.SYNC.DEFER_BLOCKING 0x0 ;  /* 0x0000000000007b1d */ /* 0x000fe20000010000 */
[----:B-1----:R-:W-:-:S04]  /*1730*/  LOP3.LUT R40, R0, 0x10, RZ, 0xfc, !PT ;  /* 0x0000001000287812 */ /* 0x002fc800078efcff */
[----:B------:R-:W-:Y:S02]  /*1740*/  ISETP.LT.AND P2, PT, R40, 0x1000, !P0 ;  /* 0x000010002800780c */ /* 0x000fe40004741270 */
[----:B------:R-:W-:Y:S02]  /*1750*/  CS2R R16, SRZ ;  /* 0x0000000000107805 */ /* 0x000fe4000001ff00 */
[----:B------:R-:W-:Y:S01]  /*1760*/  CS2R R18, SRZ ;  /* 0x0000000000127805 */ /* 0x000fe2000001ff00 */
[----:B------:R-:W3:Y:S08]  /*1770*/  @P1 LDG.E.EL.128 R4, desc[UR18][R32.64] ;  /* 0x0000001220041981 */ /* 0x000ef0000c2e1d00 */
[----:B------:R-:W4:Y:S01]  /*1780*/  @P2 LDG.E.EL.128 R16, desc[UR18][R32.64] ;  /* 0x0000001220102981 */ /* 0x000f22000c2e1d00 */
[----:B------:R-:W-:-:S02]  /*1790*/  LOP3.LUT R34, R0, 0x20, RZ, 0xfc, !PT ;  /* 0x0000002000227812 */ /* 0x000fc400078efcff */
[----:B------:R-:W-:Y:S02]  /*17a0*/  CS2R R8, SRZ ;  /* 0x0000000000087805 */ /* 0x000fe4000001ff00 */
[----:B------:R-:W-:Y:S02]  /*17b0*/  LOP3.LUT R38, R0, 0x30, RZ, 0xfc, !PT ;  /* 0x0000003000267812 */ /* 0x000fe400078efcff */
[----:B--2---:R-:W-:Y:S02]  /*17c0*/  CS2R R10, SRZ ;  /* 0x00000000000a7805 */ /* 0x004fe4000001ff00 */
[----:B------:R-:W-:Y:S02]  /*17d0*/  ISETP.LT.AND P3, PT, R34, 0x1000, !P0 ;  /* 0x000010002200780c */ /* 0x000fe40004761270 */
[----:B------:R-:W-:Y:S02]  /*17e0*/  CS2R R12, SRZ ;  /* 0x00000000000c7805 */ /* 0x000fe4000001ff00 */
[----:B------:R-:W-:-:S02]  /*17f0*/  ISETP.LT.AND P0, PT, R38, 0x1000, !P0 ;  /* 0x000010002600780c */ /* 0x000fc40004701270 */
[----:B------:R-:W-:-:S07]  /*1800*/  CS2R R14, SRZ ;  /* 0x00000000000e7805 */ /* 0x000fce000001ff00 */
[----:B------:R-:W2:Y:S04]  /*1810*/  @P3 LDG.E.EL.128 R8, desc[UR18][R32.64] ;  /* 0x0000001220083981 */ /* 0x000ea8000c2e1d00 */
[----:B------:R1:W5:Y:S01]  /*1820*/  @P0 LDG.E.EL.128 R12, desc[UR18][R32.64] ;  /* 0x00000012200c0981 */ /* 0x000362000c2e1d00 */
[----:B------:R-:W-:Y:S01]  /*1830*/  SHF.R.U32.HI R22, RZ, 0x3, R21 ;  /* 0x00000003ff167819 */ /* 0x000fe20000011615 */
[----:B------:R-:W-:Y:S01]  /*1840*/  IMAD.SHL.U32 R21, R20, 0x4, RZ ;  /* 0x0000000414157824 */ /* 0x000fe200078e00ff */
[----:B------:R-:W-:Y:S01]  /*1850*/  LOP3.LUT R2, R2, 0x38, RZ, 0xc0, !PT ;  /* 0x0000003802027812 */ /* 0x000fe200078ec0ff */
[--C-:B------:R-:W-:Y:S01]  /*1860*/  IMAD R37, R34, 0x40, R3.reuse ;  /* 0x0000004022257824 */ /* 0x100fe200078e0203 */
[----:B------:R-:W-:Y:S01]  /*1870*/  SGXT.U32 R20, R22, 0x2 ;  /* 0x000000021614781a */ /* 0x000fe20000000000 */
[----:B------:R-:W-:-:S02]  /*1880*/  IMAD R36, R0, 0x40, R3 ;  /* 0x0000004000247824 */ /* 0x000fc400078e0203 */
[--C-:B------:R-:W-:Y:S01]  /*1890*/  IMAD R0, R40, 0x40, R3.reuse ;  /* 0x0000004028007824 */ /* 0x100fe200078e0203 */
[----:B------:R-:W-:Y:S01]  /*18a0*/  LOP3.LUT R21, R21, R20, RZ, 0xfc, !PT ;  /* 0x0000001415157212 */ /* 0x000fe200078efcff */
[----:B------:R-:W-:-:S04]  /*18b0*/  IMAD R3, R38, 0x40, R3 ;  /* 0x0000004026037824 */ /* 0x000fc800078e0203 */
[----:B------:R-:W-:-:S05]  /*18c0*/  IMAD R2, R21, 0x48, R2 ;  /* 0x0000004815027824 */ /* 0x000fca00078e0202 */
[----:B------:R-:W-:-:S05]  /*18d0*/  LEA R2, R2, UR6, 0x2 ;  /* 0x0000000602027c11 */ /* 0x000fca000f8e10ff */
[----:B------:R-:W3:Y:S04]  /*18e0*/  LDS.128 R24, [R2] ;  /* 0x0000000002187984 */ /* 0x000ee80000000c00 */
[----:B------:R-:W3:Y:S04]  /*18f0*/  LDS.128 R28, [R2+0x10] ;  /* 0x00001000021c7984 */ /* 0x000ee80000000c00 */
[----:B------:R-:W2:Y:S04]  /*1900*/  LDS.128 R20, [R2+0x1200] ;  /* 0x0012000002147984 */ /* 0x000ea80000000c00 */
[----:B-1----:R-:W1:Y:S01]  /*1910*/  LDS.128 R32, [R2+0x1210] ;  /* 0x0012100002207984 */ /* 0x002e620000000c00 */
[C---:B---3--:R-:W-:Y:S01]  /*1920*/  PRMT R38, R4.reuse, 0x7632, R38 ;  /* 0x0000763204267816 */ /* 0x048fe20000000026 */
[----:B------:R-:W-:Y:S01]  /*1930*/  IMAD.U32 R39, R4, 0x10000, RZ ;  /* 0x0001000004277824 */ /* 0x000fe200078e00ff */
[C---:B------:R-:W-:Y:S01]  /*1940*/  PRMT R4, R5.reuse, 0x7632, R4 ;  /* 0x0000763205047816 */ /* 0x040fe20000000004 */
[----:B------:R-:W-:Y:S01]  /*1950*/  IMAD.U32 R41, R5, 0x10000, RZ ;  /* 0x0001000005297824 */ /* 0x000fe200078e00ff */
[----:B------:R-:W-:Y:S01]  /*1960*/  PRMT R5, R6, 0x7632, R5 ;  /* 0x0000763206057816 */ /* 0x000fe20000000005 */
[----:B------:R-:W-:-:S02]  /*1970*/  IMAD.U32 R38, R38, 0x10000, RZ ;  /* 0x0001000026267824 */ /* 0x000fc400078e00ff */
[----:B------:R-:W-:Y:S01]  /*1980*/  FADD R24, R24, R39 ;  /* 0x0000002718187221 */ /* 0x000fe20000000000 */
[----:B------:R-:W-:Y:S01]  /*1990*/  FADD R26, R26, R41 ;  /* 0x000000291a1a7221 */ /* 0x000fe20000000000 */
[----:B------:R-:W-:Y:S02]  /*19a0*/  IMAD.U32 R43, R6, 0x10000, RZ ;  /* 0x00010000062b7824 */ /* 0x000fe400078e00ff */
[----:B------:R-:W-:Y:S01]  /*19b0*/  FADD R41, R25, R38 ;  /* 0x0000002619297221 */ /* 0x000fe20000000000 */
[----:B------:R-:W-:Y:S01]  /*19c0*/  IMAD.U32 R38, R5, 0x10000, RZ ;  /* 0x0001000005267824 */ /* 0x000fe200078e00ff */
[----:B------:R-:W-:Y:S01]  /*19d0*/  PRMT R6, R7, 0x7632, R6 ;  /* 0x0000763207067816 */ /* 0x000fe20000000006 */
[----:B------:R-:W-:Y:S01]  /*19e0*/  IMAD.U32 R4, R4, 0x10000, RZ ;  /* 0x0001000004047824 */ /* 0x000fe200078e00ff */
[----:B----4-:R-:W-:Y:S01]  /*19f0*/  PRMT R5, R17, 0x7632, R5 ;  /* 0x0000763211057816 */ /* 0x010fe20000000005 */
[----:B------:R-:W-:Y:S02]  /*1a00*/  IMAD.U32 R7, R7, 0x10000, RZ ;  /* 0x0001000007077824 */ /* 0x000fe400078e00ff */
[----:B------:R-:W-:Y:S01]  /*1a10*/  FADD R29, R29, R38 ;  /* 0x000000261d1d7221 */ /* 0x000fe20000000000 */
[----:B------:R-:W-:-:S02]  /*1a20*/  IMAD.U32 R6, R6, 0x10000, RZ ;  /* 0x0001000006067824 */ /* 0x000fc400078e00ff */
[--C-:B------:R-:W-:Y:S01]  /*1a30*/  FADD R25, R27, R4.reuse ;  /* 0x000000041b197221 */ /* 0x100fe20000000000 */
[----:B------:R-:W3:Y:S01]  /*1a40*/  LDC.64 R38, c[0x0][0x228] ;  /* 0x00008a00ff267b82 */ /* 0x000ee20000000a00 */
[----:B------:R-:W-:Y:S01]  /*1a50*/  PRMT R4, R16, 0x7632, R4 ;  /* 0x0000763210047816 */ /* 0x000fe20000000004 */
[--C-:B------:R-:W-:Y:S01]  /*1a60*/  FADD R27, R30, R7.reuse ;  /* 0x000000071e1b7221 */ /* 0x100fe20000000000 */
[--C-:B------:R-:W-:Y:S01]  /*1a70*/  FADD R30, R31, R6.reuse ;  /* 0x000000061f1e7221 */ /* 0x100fe20000000000 */
[----:B------:R-:W-:Y:S01]  /*1a80*/  IMAD.U32 R31, R16, 0x10000, RZ ;  /* 0x00010000101f7824 */ /* 0x000fe200078e00ff */
[----:B------:R-:W-:Y:S01]  /*1a90*/  PRMT R6, R18, 0x7632, R6 ;  /* 0x0000763212067816 */ /* 0x000fe20000000006 */
[----:B------:R-:W-:Y:S01]  /*1aa0*/  IMAD.U32 R4, R4, 0x10000, RZ ;  /* 0x0001000004047824 */ /* 0x000fe200078e00ff */
[----:B------:R-:W-:Y:S01]  /*1ab0*/  PRMT R7, R19, 0x7632, R7 ;  /* 0x0000763213077816 */ /* 0x000fe20000000007 */
[----:B------:R-:W-:Y:S02]  /*1ac0*/  IMAD.U32 R16, R5, 0x10000, RZ ;  /* 0x0001000005107824 */ /* 0x000fe400078e00ff */
[----:B------:R-:W-:Y:S01]  /*1ad0*/  FADD R28, R28, R43 ;  /* 0x0000002b1c1c7221 */ /* 0x000fe20000000000 */
[----:B------:R-:W-:-:S02]  /*1ae0*/  IMAD.U32 R43, R18, 0x10000, RZ ;  /* 0x00010000122b7824 */ /* 0x000fc400078e00ff */
[----:B--2---:R-:W-:Y:S01]  /*1af0*/  FADD R21, R21, R4 ;  /* 0x0000000415157221 */ /* 0x004fe20000000000 */
[----:B------:R-:W-:Y:S01]  /*1b00*/  FADD R23, R23, R16 ;  /* 0x0000001017177221 */ /* 0x000fe20000000000 */
[----:B------:R-:W-:Y:S02]  /*1b10*/  IMAD.U32 R17, R17, 0x10000, RZ ;  /* 0x0001000011117824 */ /* 0x000fe400078e00ff */
[----:B------:R-:W-:Y:S01]  /*1b20*/  FADD R20, R20, R31 ;  /* 0x0000001f14147221 */ /* 0x000fe20000000000 */
[----:B------:R-:W-:Y:S02]  /*1b30*/  IMAD.U32 R19, R19, 0x10000, RZ ;  /* 0x0001000013137824 */ /* 0x000fe400078e00ff */
[----:B-1----:R-:W-:Y:S01]  /*1b40*/  FADD R32, R32, R43 ;  /* 0x0000002b20207221 */ /* 0x002fe20000000000 */
[----:B------:R-:W-:Y:S02]  /*1b50*/  IMAD.U32 R16, R6, 0x10000, RZ ;  /* 0x0001000006107824 */ /* 0x000fe400078e00ff */
[----:B------:R-:W-:Y:S01]  /*1b60*/  FADD R22, R22, R17 ;  /* 0x0000001116167221 */ /* 0x000fe20000000000 */
[----:B------:R-:W-:-:S02]  /*1b70*/  IMAD.U32 R18, R7, 0x10000, RZ ;  /* 0x0001000007127824 */ /* 0x000fc400078e00ff */
[----:B------:R-:W-:Y:S01]  /*1b80*/  FADD R31, R34, R19 ;  /* 0x00000013221f7221 */ /* 0x000fe20000000000 */
[----:B------:R-:W1:Y:S01]  /*1b90*/  LDS.128 R4, [R2+0x2400] ;  /* 0x0024000002047984 */ /* 0x000e620000000c00 */
[----:B------:R-:W-:Y:S01]  /*1ba0*/  FADD R33, R33, R16 ;  /* 0x0000001021217221 */ /* 0x000fe20000000000 */
[----:B------:R-:W-:Y:S01]  /*1bb0*/  FADD R34, R35, R18 ;  /* 0x0000001223227221 */ /* 0x000fe20000000000 */
[----:B------:R-:W-:Y:S01]  /*1bc0*/  F2FP.BF16.F32.PACK_AB R25, R25, R26 ;  /* 0x0000001a1919723e */ /* 0x000fe200000010ff */
[----:B------:R-:W2:Y:S01]  /*1bd0*/  LDS.128 R16, [R2+0x2410] ;  /* 0x0024100002107984 */ /* 0x000ea20000000c00 */
[----:B------:R-:W-:Y:S01]  /*1be0*/  F2FP.BF16.F32.PACK_AB R26, R29, R28 ;  /* 0x0000001c1d1a723e */ /* 0x000fe200000010ff */
[--C-:B---3--:R-:W-:Y:S01]  /*1bf0*/  IMAD.WIDE R42, R0, 0x2, R38.reuse ;  /* 0x00000002002a7825 */ /* 0x108fe200078e0226 */
[----:B------:R-:W-:Y:S02]  /*1c00*/  F2FP.BF16.F32.PACK_AB R27, R30, R27 ;  /* 0x0000001b1e1b723e */ /* 0x000fe400000010ff */
[----:B------:R-:W-:Y:S01]  /*1c10*/  F2FP.BF16.F32.PACK_AB R24, R41, R24 ;  /* 0x000000182918723e */ /* 0x000fe200000010ff */
[----:B------:R-:W-:Y:S01]  /*1c20*/  IMAD.WIDE R40, R36, 0x2, R38 ;  /* 0x0000000224287825 */ /* 0x000fe200078e0226 */
[----:B------:R-:W-:-:S02]  /*1c30*/  F2FP.BF16.F32.PACK_AB R28, R21, R20 ;  /* 0x00000014151c723e */ /* 0x000fc400000010ff */
[----:B------:R-:W-:Y:S01]  /*1c40*/  F2FP.BF16.F32.PACK_AB R29, R23, R22 ;  /* 0x00000016171d723e */ /* 0x000fe200000010ff */
[----:B------:R-:W-:Y:S01]  /*1c50*/  IMAD.U32 R45, R8, 0x10000, RZ ;  /* 0x00010000082d7824 */ /* 0x000fe200078e00ff */
[----:B------:R-:W-:Y:S01]  /*1c60*/  F2FP.BF16.F32.PACK_AB R30, R33, R32 ;  /* 0x00000020211e723e */ /* 0x000fe200000010ff */
[----:B------:R-:W3:Y:S01]  /*1c70*/  LDS.128 R20, [R2+0x3600] ;  /* 0x0036000002147984 */ /* 0x000ee20000000c00 */
[----:B------:R-:W-:Y:S01]  /*1c80*/  F2FP.BF16.F32.PACK_AB R31, R34, R31 ;  /* 0x0000001f221f723e */ /* 0x000fe200000010ff */
[----:B------:R-:W-:Y:S01]  /*1c90*/  IMAD.WIDE R32, R37, 0x2, R38 ;  /* 0x0000000225207825 */ /* 0x000fe200078e0226 */
[----:B------:R-:W-:Y:S01]  /*1ca0*/  PRMT R0, R8, 0x7632, R0 ;  /* 0x0000763208007816 */ /* 0x000fe20000000000 */
[----:B------:R-:W-:Y:S01]  /*1cb0*/  @P1 STG.E.128 desc[UR18][R40.64], R24 ;  /* 0x0000001828001986 */ /* 0x000fe2000c101d12 */
[----:B------:R-:W-:Y:S01]  /*1cc0*/  PRMT R8, R10, 0x7632, R8 ;  /* 0x000076320a087816 */ /* 0x000fe20000000008 */
[----:B------:R-:W-:Y:S01]  /*1cd0*/  IMAD.WIDE R34, R3, 0x2, R38 ;  /* 0x0000000203227825 */ /* 0x000fe200078e0226 */
[C---:B------:R-:W-:Y:S01]  /*1ce0*/  PRMT R3, R9.reuse, 0x7632, R3 ;  /* 0x0000763209037816 */ /* 0x040fe20000000003 */
[----:B------:R4:W3:Y:S02]  /*1cf0*/  LDS.128 R36, [R2+0x3610] ;  /* 0x0036100002247984 */ /* 0x0008e40000000c00 */
[----:B------:R-:W-:Y:S01]  /*1d00*/  IMAD.U32 R47, R9, 0x10000, RZ ;  /* 0x00010000092f7824 */ /* 0x000fe200078e00ff */
[C---:B------:R-:W-:Y:S01]  /*1d10*/  PRMT R9, R11.reuse, 0x7632, R9 ;  /* 0x000076320b097816 */ /* 0x040fe20000000009 */
[----:B------:R-:W-:Y:S01]  /*1d20*/  IMAD.U32 R0, R0, 0x10000, RZ ;  /* 0x0001000000007824 */ /* 0x000fe200078e00ff */
[----:B------:R2:W-:Y:S01]  /*1d30*/  @P2 STG.E.128 desc[UR18][R42.64], R28 ;  /* 0x0000001c2a002986 */ /* 0x0005e2000c101d12 */
[----:B------:R-:W-:Y:S01]  /*1d40*/  IMAD.U32 R51, R11, 0x10000, RZ ;  /* 0x000100000b337824 */ /* 0x000fe200078e00ff */
[----:B-----5:R-:W-:Y:S01]  /*1d50*/  PRMT R11, R14, 0x7632, R11 ;  /* 0x000076320e0b7816 */ /* 0x020fe2000000000b */
[----:B------:R-:W-:Y:S01]  /*1d60*/  IMAD.U32 R49, R10, 0x10000, RZ ;  /* 0x000100000a317824 */ /* 0x000fe200078e00ff */
[----:B------:R-:W-:Y:S01]  /*1d70*/  PRMT R10, R12, 0x7632, R10 ;  /* 0x000076320c0a7816 */ /* 0x000fe2000000000a */
[----:B------:R-:W-:Y:S01]  /*1d80*/  IMAD.U32 R8, R8, 0x10000, RZ ;  /* 0x0001000008087824 */ /* 0x000fe200078e00ff */
[C---:B----4-:R-:W-:Y:S01]  /*1d90*/  PRMT R2, R13.reuse, 0x7632, R2 ;  /* 0x000076320d027816 */ /* 0x050fe20000000002 */
[----:B------:R-:W-:-:S02]  /*1da0*/  IMAD.U32 R13, R13, 0x10000, RZ ;  /* 0x000100000d0d7824 */ /* 0x000fc400078e00ff */
[----:B------:R-:W-:Y:S02]  /*1db0*/  IMAD.U32 R27, R14, 0x10000, RZ ;  /* 0x000100000e1b7824 */ /* 0x000fe400078e00ff */
[----:B------:R-:W-:Y:S02]  /*1dc0*/  IMAD.U32 R14, R3, 0x10000, RZ ;  /* 0x00010000030e7824 */ /* 0x000fe400078e00ff */
[----:B-1----:R-:W-:Y:S01]  /*1dd0*/  FADD R5, R5, R0 ;  /* 0x0000000005057221 */ /* 0x002fe20000000000 */
[----:B------:R-:W-:Y:S02]  /*1de0*/  IMAD.U32 R0, R9, 0x10000, RZ ;  /* 0x0001000009007824 */ /* 0x000fe400078e00ff */
[----:B------:R-:W-:Y:S01]  /*1df0*/  FADD R4, R4, R45 ;  /* 0x0000002d04047221 */ /* 0x000fe20000000000 */
[----:B------:R-:W-:Y:S01]  /*1e00*/  IMAD.U32 R25, R12, 0x10000, RZ ;  /* 0x000100000c197824 */ /* 0x000fe200078e00ff */
[----:B------:R-:W-:Y:S01]  /*1e10*/  PRMT R12, R15, 0x7632, R12 ;  /* 0x000076320f0c7816 */ /* 0x000fe2000000000c */
[----:B------:R-:W-:Y:S01]  /*1e20*/  FADD R6, R6, R47 ;  /* 0x0000002f06067221 */ /* 0x000fe20000000000 */
[----:B------:R-:W-:Y:S01]  /*1e30*/  FADD R7, R7, R14 ;  /* 0x0000000e07077221 */ /* 0x000fe20000000000 */
[----:B--2---:R-:W-:Y:S01]  /*1e40*/  FADD R16, R16, R49 ;  /* 0x0000003110107221 */ /* 0x004fe20000000000 */
[----:B------:R-:W-:Y:S01]  /*1e50*/  FADD R18, R18, R51 ;  /* 0x0000003312127221 */ /* 0x000fe20000000000 */
[----:B------:R-:W-:Y:S01]  /*1e60*/  FADD R17, R17, R8 ;  /* 0x0000000811117221 */ /* 0x000fe20000000000 */
[----:B------:R-:W-:Y:S01]  /*1e70*/  FADD R19, R19, R0 ;  /* 0x0000000013137221 */ /* 0x000fe20000000000 */
[----:B------:R-:W-:Y:S01]  /*1e80*/  IMAD.U32 R10, R10, 0x10000, RZ ;  /* 0x000100000a0a7824 */ /* 0x000fe200078e00ff */
[----:B------:R-:W-:Y:S01]  /*1e90*/  F2FP.BF16.F32.PACK_AB R4, R5, R4 ;  /* 0x000000040504723e */ /* 0x000fe200000010ff */
[----:B------:R-:W-:Y:S01]  /*1ea0*/  IMAD.U32 R15, R15, 0x10000, RZ ;  /* 0x000100000f0f7824 */ /* 0x000fe200078e00ff */
[----:B------:R-:W-:Y:S01]  /*1eb0*/  F2FP.BF16.F32.PACK_AB R5, R7, R6 ;  /* 0x000000060705723e */ /* 0x000fe200000010ff */
[----:B------:R-:W-:Y:S01]  /*1ec0*/  IMAD.U32 R2, R2, 0x10000, RZ ;  /* 0x0001000002027824 */ /* 0x000fe200078e00ff */
[----:B------:R-:W-:Y:S01]  /*1ed0*/  F2FP.BF16.F32.PACK_AB R6, R17, R16 ;  /* 0x000000101106723e */ /* 0x000fe200000010ff */
[----:B------:R-:W-:Y:S01]  /*1ee0*/  IMAD.U32 R0, R11, 0x10000, RZ ;  /* 0x000100000b007824 */ /* 0x000fe200078e00ff */
[----:B------:R-:W-:Y:S01]  /*1ef0*/  F2FP.BF16.F32.PACK_AB R7, R19, R18 ;  /* 0x000000121307723e */ /* 0x000fe200000010ff */
[----:B------:R-:W-:-:S02]  /*1f00*/  IMAD.U32 R12, R12, 0x10000, RZ ;  /* 0x000100000c0c7824 */ /* 0x000fc400078e00ff */
[----:B---3--:R-:W-:Y:S01]  /*1f10*/  FADD R20, R20, R25 ;  /* 0x0000001914147221 */ /* 0x008fe20000000000 */
[----:B------:R-:W-:Y:S01]  /*1f20*/  FADD R21, R21, R10 ;  /* 0x0000000a15157221 */ /* 0x000fe20000000000 */
[----:B------:R-:W-:Y:S01]  /*1f30*/  FADD R13, R22, R13 ;  /* 0x0000000d160d7221 */ /* 0x000fe20000000000 */
[----:B------:R-:W-:Y:S01]  /*1f40*/  FADD R2, R23, R2 ;  /* 0x0000000217027221 */ /* 0x000fe20000000000 */
[----:B------:R-:W-:Y:S01]  /*1f50*/  FADD R27, R36, R27 ;  /* 0x0000001b241b7221 */ /* 0x000fe20000000000 */
[----:B------:R-:W-:Y:S01]  /*1f60*/  FADD R15, R38, R15 ;  /* 0x0000000f260f7221 */ /* 0x000fe20000000000 */
[----:B------:R-:W-:Y:S01]  /*1f70*/  FADD R0, R37, R0 ;  /* 0x0000000025007221 */ /* 0x000fe20000000000 */
[----:B------:R-:W-:Y:S01]  /*1f80*/  FADD R12, R39, R12 ;  /* 0x0000000c270c7221 */ /* 0x000fe20000000000 */
[----:B------:R1:W-:Y:S01]  /*1f90*/  @P3 STG.E.128 desc[UR18][R32.64], R4 ;  /* 0x0000000420003986 */ /* 0x0003e2000c101d12 */
[----:B------:R-:W-:Y:S02]  /*1fa0*/  F2FP.BF16.F32.PACK_AB R20, R21, R20 ;  /* 0x000000141514723e */ /* 0x000fe400000010ff */
[----:B------:R-:W-:-:S02]  /*1fb0*/  F2FP.BF16.F32.PACK_AB R21, R2, R13 ;  /* 0x0000000d0215723e */ /* 0x000fc400000010ff */
[----:B------:R-:W-:Y:S02]  /*1fc0*/  F2FP.BF16.F32.PACK_AB R22, R0, R27 ;  /* 0x0000001b0016723e */ /* 0x000fe400000010ff */
[----:B------:R-:W-:Y:S01]  /*1fd0*/  F2FP.BF16.F32.PACK_AB R23, R12, R15 ;  /* 0x0000000f0c17723e */ /* 0x000fe200000010ff */
[----:B------:R-:W-:Y:S06]  /*1fe0*/  @!P0 EXIT ;  /* 0x000000000000894d */ /* 0x000fec0003800000 */
[----:B------:R-:W-:Y:S01]  /*1ff0*/  STG.E.128 desc[UR18][R34.64], R20 ;  /* 0x0000001422007986 */ /* 0x000fe2000c101d12 */
[----:B------:R-:W-:Y:S05]  /*2000*/  EXIT ;  /* 0x000000000000794d */ /* 0x000fea0003800000 */
.L_x_1:
[----:B------:R-:W-:-:S00]  /*2010*/  BRA `(.L_x_1) ;  /* 0xfffffffc00fc7947 */ /* 0x000fc0000383ffff */
[----:B------:R-:W-:-:S00]  /*2020*/  NOP ;  /* 0x0000000000007918 */ /* 0x000fc00000000000 */
        /* <DEDUP_REMOVED lines=13> */
.L_x_2:


//--------------------- .nv.shared.triton_mm      --------------------------
	.section	.nv.shared.triton_mm,"aw",@nobits
	.sectionflags	@""
	.align	16
	.zero		1024


//--------------------- .nv.constant0.triton_mm   --------------------------
	.section	.nv.constant0.triton_mm,"a",@progbits
	.sectionflags	@""
	.align	4
.nv.constant0.triton_mm:
	.zero		560
